//
// Generated by NVIDIA NVVM Compiler
//
// Compiler Build ID: CL-36424714
// Cuda compilation tools, release 13.0, V13.0.88
// Based on NVVM 20.0.0
//

.version 9.0
.target sm_100
.address_size 64

	// .globl	_Z19init_curand_state_kP17curandStateXORWOW
.global .align 4 .b8 precalc_xorwow_matrix[102400];
.global .align 4 .b8 precalc_xorwow_offset_matrix[102400];
.global .align 4 .b8 mrg32k3aM1[2304];
.global .align 4 .b8 mrg32k3aM2[2304];
.global .align 4 .b8 mrg32k3aM1SubSeq[2016];
.global .align 4 .b8 mrg32k3aM2SubSeq[2016];
.global .align 4 .b8 mrg32k3aM1Seq[2304];
.global .align 4 .b8 mrg32k3aM2Seq[2304];
.const .align 8 .b8 __cr_lgamma_table[72];

.visible .entry _Z19init_curand_state_kP17curandStateXORWOW(
	.param .u64 .ptr .align 1 _Z19init_curand_state_kP17curandStateXORWOW_param_0
)
{
	.reg .pred 	%p<24>;
	.reg .b32 	%r<406>;
	.reg .b64 	%rd<18>;

	ld.param.u64 	%rd8, [_Z19init_curand_state_kP17curandStateXORWOW_param_0];
	cvta.to.global.u64 	%rd9, %rd8;
	mov.u32 	%r182, %ntid.x;
	mov.u32 	%r183, %ctaid.x;
	mov.u32 	%r184, %tid.x;
	mad.lo.s32 	%r185, %r182, %r183, %r184;
	cvt.s64.s32 	%rd17, %r185;
	mul.wide.s32 	%rd10, %r185, 48;
	add.s64 	%rd2, %rd9, %rd10;
	mov.b32 	%r186, 1478573778;
	mov.b32 	%r187, 716983765;
	st.global.v2.u32 	[%rd2], {%r187, %r186};
	mov.b32 	%r188, -123459836;
	mov.b32 	%r189, 1163863128;
	st.global.v2.u32 	[%rd2+8], {%r189, %r188};
	mov.b32 	%r190, 1360900310;
	mov.b32 	%r191, -589760388;
	st.global.v2.u32 	[%rd2+16], {%r191, %r190};
	setp.eq.s32 	%p1, %r185, 0;
	@%p1 bra 	$L__BB0_42;
	mov.b32 	%r312, 0;
	mov.u64 	%rd12, precalc_xorwow_matrix;
$L__BB0_2:
	and.b64  	%rd4, %rd17, 3;
	setp.eq.s64 	%p2, %rd4, 0;
	@%p2 bra 	$L__BB0_41;
	mul.wide.u32 	%rd11, %r312, 3200;
	add.s64 	%rd5, %rd12, %rd11;
	cvt.u32.u64 	%r2, %rd4;
	mov.b32 	%r313, 0;
$L__BB0_4:
	mov.b32 	%r326, 0;
	mov.u32 	%r327, %r326;
	mov.u32 	%r328, %r326;
	mov.u32 	%r329, %r326;
	mov.u32 	%r330, %r326;
	mov.u32 	%r319, %r326;
$L__BB0_5:
	mul.wide.u32 	%rd13, %r319, 4;
	add.s64 	%rd14, %rd2, %rd13;
	ld.global.u32 	%r10, [%rd14+4];
	shl.b32 	%r11, %r319, 5;
	mov.b32 	%r325, 0;
$L__BB0_6:
	.pragma "nounroll";
	shr.u32 	%r196, %r10, %r325;
	and.b32  	%r197, %r196, 1;
	setp.eq.b32 	%p3, %r197, 1;
	not.pred 	%p4, %p3;
	add.s32 	%r198, %r11, %r325;
	mul.lo.s32 	%r199, %r198, 5;
	mul.wide.u32 	%rd15, %r199, 4;
	add.s64 	%rd6, %rd5, %rd15;
	@%p4 bra 	$L__BB0_8;
	ld.global.u32 	%r200, [%rd6];
	xor.b32  	%r330, %r330, %r200;
	ld.global.u32 	%r201, [%rd6+4];
	xor.b32  	%r329, %r329, %r201;
	ld.global.u32 	%r202, [%rd6+8];
	xor.b32  	%r328, %r328, %r202;
	ld.global.u32 	%r203, [%rd6+12];
	xor.b32  	%r327, %r327, %r203;
	ld.global.u32 	%r204, [%rd6+16];
	xor.b32  	%r326, %r326, %r204;
$L__BB0_8:
	and.b32  	%r206, %r196, 2;
	setp.eq.s32 	%p5, %r206, 0;
	@%p5 bra 	$L__BB0_10;
	ld.global.u32 	%r207, [%rd6+20];
	xor.b32  	%r330, %r330, %r207;
	ld.global.u32 	%r208, [%rd6+24];
	xor.b32  	%r329, %r329, %r208;
	ld.global.u32 	%r209, [%rd6+28];
	xor.b32  	%r328, %r328, %r209;
	ld.global.u32 	%r210, [%rd6+32];
	xor.b32  	%r327, %r327, %r210;
	ld.global.u32 	%r211, [%rd6+36];
	xor.b32  	%r326, %r326, %r211;
$L__BB0_10:
	and.b32  	%r213, %r196, 4;
	setp.eq.s32 	%p6, %r213, 0;
	@%p6 bra 	$L__BB0_12;
	ld.global.u32 	%r214, [%rd6+40];
	xor.b32  	%r330, %r330, %r214;
	ld.global.u32 	%r215, [%rd6+44];
	xor.b32  	%r329, %r329, %r215;
	ld.global.u32 	%r216, [%rd6+48];
	xor.b32  	%r328, %r328, %r216;
	ld.global.u32 	%r217, [%rd6+52];
	xor.b32  	%r327, %r327, %r217;
	ld.global.u32 	%r218, [%rd6+56];
	xor.b32  	%r326, %r326, %r218;
$L__BB0_12:
	and.b32  	%r220, %r196, 8;
	setp.eq.s32 	%p7, %r220, 0;
	@%p7 bra 	$L__BB0_14;
	ld.global.u32 	%r221, [%rd6+60];
	xor.b32  	%r330, %r330, %r221;
	ld.global.u32 	%r222, [%rd6+64];
	xor.b32  	%r329, %r329, %r222;
	ld.global.u32 	%r223, [%rd6+68];
	xor.b32  	%r328, %r328, %r223;
	ld.global.u32 	%r224, [%rd6+72];
	xor.b32  	%r327, %r327, %r224;
	ld.global.u32 	%r225, [%rd6+76];
	xor.b32  	%r326, %r326, %r225;
$L__BB0_14:
	and.b32  	%r227, %r196, 16;
	setp.eq.s32 	%p8, %r227, 0;
	@%p8 bra 	$L__BB0_16;
	ld.global.u32 	%r228, [%rd6+80];
	xor.b32  	%r330, %r330, %r228;
	ld.global.u32 	%r229, [%rd6+84];
	xor.b32  	%r329, %r329, %r229;
	ld.global.u32 	%r230, [%rd6+88];
	xor.b32  	%r328, %r328, %r230;
	ld.global.u32 	%r231, [%rd6+92];
	xor.b32  	%r327, %r327, %r231;
	ld.global.u32 	%r232, [%rd6+96];
	xor.b32  	%r326, %r326, %r232;
$L__BB0_16:
	and.b32  	%r234, %r196, 32;
	setp.eq.s32 	%p9, %r234, 0;
	@%p9 bra 	$L__BB0_18;
	ld.global.u32 	%r235, [%rd6+100];
	xor.b32  	%r330, %r330, %r235;
	ld.global.u32 	%r236, [%rd6+104];
	xor.b32  	%r329, %r329, %r236;
	ld.global.u32 	%r237, [%rd6+108];
	xor.b32  	%r328, %r328, %r237;
	ld.global.u32 	%r238, [%rd6+112];
	xor.b32  	%r327, %r327, %r238;
	ld.global.u32 	%r239, [%rd6+116];
	xor.b32  	%r326, %r326, %r239;
$L__BB0_18:
	and.b32  	%r241, %r196, 64;
	setp.eq.s32 	%p10, %r241, 0;
	@%p10 bra 	$L__BB0_20;
	ld.global.u32 	%r242, [%rd6+120];
	xor.b32  	%r330, %r330, %r242;
	ld.global.u32 	%r243, [%rd6+124];
	xor.b32  	%r329, %r329, %r243;
	ld.global.u32 	%r244, [%rd6+128];
	xor.b32  	%r328, %r328, %r244;
	ld.global.u32 	%r245, [%rd6+132];
	xor.b32  	%r327, %r327, %r245;
	ld.global.u32 	%r246, [%rd6+136];
	xor.b32  	%r326, %r326, %r246;
$L__BB0_20:
	and.b32  	%r248, %r196, 128;
	setp.eq.s32 	%p11, %r248, 0;
	@%p11 bra 	$L__BB0_22;
	ld.global.u32 	%r249, [%rd6+140];
	xor.b32  	%r330, %r330, %r249;
	ld.global.u32 	%r250, [%rd6+144];
	xor.b32  	%r329, %r329, %r250;
	ld.global.u32 	%r251, [%rd6+148];
	xor.b32  	%r328, %r328, %r251;
	ld.global.u32 	%r252, [%rd6+152];
	xor.b32  	%r327, %r327, %r252;
	ld.global.u32 	%r253, [%rd6+156];
	xor.b32  	%r326, %r326, %r253;
$L__BB0_22:
	and.b32  	%r255, %r196, 256;
	setp.eq.s32 	%p12, %r255, 0;
	@%p12 bra 	$L__BB0_24;
	ld.global.u32 	%r256, [%rd6+160];
	xor.b32  	%r330, %r330, %r256;
	ld.global.u32 	%r257, [%rd6+164];
	xor.b32  	%r329, %r329, %r257;
	ld.global.u32 	%r258, [%rd6+168];
	xor.b32  	%r328, %r328, %r258;
	ld.global.u32 	%r259, [%rd6+172];
	xor.b32  	%r327, %r327, %r259;
	ld.global.u32 	%r260, [%rd6+176];
	xor.b32  	%r326, %r326, %r260;
$L__BB0_24:
	and.b32  	%r262, %r196, 512;
	setp.eq.s32 	%p13, %r262, 0;
	@%p13 bra 	$L__BB0_26;
	ld.global.u32 	%r263, [%rd6+180];
	xor.b32  	%r330, %r330, %r263;
	ld.global.u32 	%r264, [%rd6+184];
	xor.b32  	%r329, %r329, %r264;
	ld.global.u32 	%r265, [%rd6+188];
	xor.b32  	%r328, %r328, %r265;
	ld.global.u32 	%r266, [%rd6+192];
	xor.b32  	%r327, %r327, %r266;
	ld.global.u32 	%r267, [%rd6+196];
	xor.b32  	%r326, %r326, %r267;
$L__BB0_26:
	and.b32  	%r269, %r196, 1024;
	setp.eq.s32 	%p14, %r269, 0;
	@%p14 bra 	$L__BB0_28;
	ld.global.u32 	%r270, [%rd6+200];
	xor.b32  	%r330, %r330, %r270;
	ld.global.u32 	%r271, [%rd6+204];
	xor.b32  	%r329, %r329, %r271;
	ld.global.u32 	%r272, [%rd6+208];
	xor.b32  	%r328, %r328, %r272;
	ld.global.u32 	%r273, [%rd6+212];
	xor.b32  	%r327, %r327, %r273;
	ld.global.u32 	%r274, [%rd6+216];
	xor.b32  	%r326, %r326, %r274;
$L__BB0_28:
	and.b32  	%r276, %r196, 2048;
	setp.eq.s32 	%p15, %r276, 0;
	@%p15 bra 	$L__BB0_30;
	ld.global.u32 	%r277, [%rd6+220];
	xor.b32  	%r330, %r330, %r277;
	ld.global.u32 	%r278, [%rd6+224];
	xor.b32  	%r329, %r329, %r278;
	ld.global.u32 	%r279, [%rd6+228];
	xor.b32  	%r328, %r328, %r279;
	ld.global.u32 	%r280, [%rd6+232];
	xor.b32  	%r327, %r327, %r280;
	ld.global.u32 	%r281, [%rd6+236];
	xor.b32  	%r326, %r326, %r281;
$L__BB0_30:
	and.b32  	%r283, %r196, 4096;
	setp.eq.s32 	%p16, %r283, 0;
	@%p16 bra 	$L__BB0_32;
	ld.global.u32 	%r284, [%rd6+240];
	xor.b32  	%r330, %r330, %r284;
	ld.global.u32 	%r285, [%rd6+244];
	xor.b32  	%r329, %r329, %r285;
	ld.global.u32 	%r286, [%rd6+248];
	xor.b32  	%r328, %r328, %r286;
	ld.global.u32 	%r287, [%rd6+252];
	xor.b32  	%r327, %r327, %r287;
	ld.global.u32 	%r288, [%rd6+256];
	xor.b32  	%r326, %r326, %r288;
$L__BB0_32:
	and.b32  	%r290, %r196, 8192;
	setp.eq.s32 	%p17, %r290, 0;
	@%p17 bra 	$L__BB0_34;
	ld.global.u32 	%r291, [%rd6+260];
	xor.b32  	%r330, %r330, %r291;
	ld.global.u32 	%r292, [%rd6+264];
	xor.b32  	%r329, %r329, %r292;
	ld.global.u32 	%r293, [%rd6+268];
	xor.b32  	%r328, %r328, %r293;
	ld.global.u32 	%r294, [%rd6+272];
	xor.b32  	%r327, %r327, %r294;
	ld.global.u32 	%r295, [%rd6+276];
	xor.b32  	%r326, %r326, %r295;
$L__BB0_34:
	and.b32  	%r297, %r196, 16384;
	setp.eq.s32 	%p18, %r297, 0;
	@%p18 bra 	$L__BB0_36;
	ld.global.u32 	%r298, [%rd6+280];
	xor.b32  	%r330, %r330, %r298;
	ld.global.u32 	%r299, [%rd6+284];
	xor.b32  	%r329, %r329, %r299;
	ld.global.u32 	%r300, [%rd6+288];
	xor.b32  	%r328, %r328, %r300;
	ld.global.u32 	%r301, [%rd6+292];
	xor.b32  	%r327, %r327, %r301;
	ld.global.u32 	%r302, [%rd6+296];
	xor.b32  	%r326, %r326, %r302;
$L__BB0_36:
	and.b32  	%r304, %r196, 32768;
	setp.eq.s32 	%p19, %r304, 0;
	@%p19 bra 	$L__BB0_38;
	ld.global.u32 	%r305, [%rd6+300];
	xor.b32  	%r330, %r330, %r305;
	ld.global.u32 	%r306, [%rd6+304];
	xor.b32  	%r329, %r329, %r306;
	ld.global.u32 	%r307, [%rd6+308];
	xor.b32  	%r328, %r328, %r307;
	ld.global.u32 	%r308, [%rd6+312];
	xor.b32  	%r327, %r327, %r308;
	ld.global.u32 	%r309, [%rd6+316];
	xor.b32  	%r326, %r326, %r309;
$L__BB0_38:
	add.s32 	%r325, %r325, 16;
	setp.ne.s32 	%p20, %r325, 32;
	@%p20 bra 	$L__BB0_6;
	mad.lo.s32 	%r310, %r319, -31, %r11;
	add.s32 	%r319, %r310, 1;
	setp.ne.s32 	%p21, %r319, 5;
	@%p21 bra 	$L__BB0_5;
	st.global.u32 	[%rd2+4], %r330;
	st.global.u32 	[%rd2+8], %r329;
	st.global.u32 	[%rd2+12], %r328;
	st.global.u32 	[%rd2+16], %r327;
	st.global.u32 	[%rd2+20], %r326;
	add.s32 	%r313, %r313, 1;
	setp.lt.u32 	%p22, %r313, %r2;
	@%p22 bra 	$L__BB0_4;
$L__BB0_41:
	shr.u64 	%rd7, %rd17, 2;
	add.s32 	%r312, %r312, 1;
	setp.gt.u64 	%p23, %rd17, 3;
	mov.u64 	%rd17, %rd7;
	@%p23 bra 	$L__BB0_2;
$L__BB0_42:
	mov.b32 	%r311, 0;
	st.global.v2.u32 	[%rd2+24], {%r311, %r311};
	st.global.u32 	[%rd2+32], %r311;
	mov.b64 	%rd16, 0;
	st.global.u64 	[%rd2+40], %rd16;
	ret;

}
	// .globl	_Z5MC_k1fffffiP17curandStateXORWOWPf
.visible .entry _Z5MC_k1fffffiP17curandStateXORWOWPf(
	.param .f32 _Z5MC_k1fffffiP17curandStateXORWOWPf_param_0,
	.param .f32 _Z5MC_k1fffffiP17curandStateXORWOWPf_param_1,
	.param .f32 _Z5MC_k1fffffiP17curandStateXORWOWPf_param_2,
	.param .f32 _Z5MC_k1fffffiP17curandStateXORWOWPf_param_3,
	.param .f32 _Z5MC_k1fffffiP17curandStateXORWOWPf_param_4,
	.param .u32 _Z5MC_k1fffffiP17curandStateXORWOWPf_param_5,
	.param .u64 .ptr .align 1 _Z5MC_k1fffffiP17curandStateXORWOWPf_param_6,
	.param .u64 .ptr .align 1 _Z5MC_k1fffffiP17curandStateXORWOWPf_param_7
)
{
	.reg .pred 	%p<15>;
	.reg .b32 	%r<108>;
	.reg .b32 	%f<131>;
	.reg .b64 	%rd<9>;

	ld.param.f32 	%f130, [_Z5MC_k1fffffiP17curandStateXORWOWPf_param_0];
	ld.param.f32 	%f10, [_Z5MC_k1fffffiP17curandStateXORWOWPf_param_1];
	ld.param.f32 	%f11, [_Z5MC_k1fffffiP17curandStateXORWOWPf_param_2];
	ld.param.f32 	%f12, [_Z5MC_k1fffffiP17curandStateXORWOWPf_param_3];
	ld.param.f32 	%f13, [_Z5MC_k1fffffiP17curandStateXORWOWPf_param_4];
	ld.param.u32 	%r28, [_Z5MC_k1fffffiP17curandStateXORWOWPf_param_5];
	ld.param.u64 	%rd4, [_Z5MC_k1fffffiP17curandStateXORWOWPf_param_6];
	ld.param.u64 	%rd3, [_Z5MC_k1fffffiP17curandStateXORWOWPf_param_7];
	cvta.to.global.u64 	%rd1, %rd4;
	mov.u32 	%r29, %ntid.x;
	mov.u32 	%r30, %ctaid.x;
	mov.u32 	%r31, %tid.x;
	mad.lo.s32 	%r1, %r29, %r30, %r31;
	setp.lt.s32 	%p1, %r28, 1;
	@%p1 bra 	$L__BB1_7;
	mul.wide.s32 	%rd5, %r1, 48;
	add.s64 	%rd2, %rd1, %rd5;
	ld.global.v2.u32 	{%r105, %r101}, [%rd2];
	ld.global.u32 	%r102, [%rd2+8];
	ld.global.u32 	%r99, [%rd2+20];
	mul.f32 	%f15, %f10, %f12;
	fma.rn.f32 	%f1, %f12, %f15, 0f3F800000;
	mul.f32 	%f2, %f11, %f12;
	setp.eq.s32 	%p2, %r28, 1;
	@%p2 bra 	$L__BB1_5;
	ld.global.u32 	%r100, [%rd2+16];
	ld.global.u32 	%r103, [%rd2+12];
	add.s32 	%r98, %r105, 724874;
	and.b32  	%r32, %r28, 2147483646;
	neg.s32 	%r97, %r32;
$L__BB1_3:
	mov.u32 	%r12, %r99;
	shr.u32 	%r33, %r101, 2;
	xor.b32  	%r34, %r33, %r101;
	shl.b32 	%r35, %r12, 4;
	shl.b32 	%r36, %r34, 1;
	xor.b32  	%r37, %r36, %r35;
	xor.b32  	%r38, %r37, %r34;
	xor.b32  	%r17, %r38, %r12;
	add.s32 	%r39, %r98, %r17;
	add.s32 	%r40, %r39, -362437;
	shr.u32 	%r41, %r102, 2;
	xor.b32  	%r42, %r41, %r102;
	shl.b32 	%r43, %r17, 4;
	shl.b32 	%r44, %r42, 1;
	xor.b32  	%r45, %r44, %r43;
	xor.b32  	%r46, %r45, %r42;
	xor.b32  	%r18, %r46, %r17;
	add.s32 	%r47, %r98, %r18;
	cvt.rn.f32.u32 	%f16, %r40;
	fma.rn.f32 	%f17, %f16, 0f2F800000, 0f2F000000;
	cvt.rn.f32.u32 	%f18, %r47;
	fma.rn.f32 	%f19, %f18, 0f30C90FDB, 0f30490FDB;
	setp.lt.f32 	%p3, %f17, 0f00800000;
	mul.f32 	%f20, %f17, 0f4B000000;
	selp.f32 	%f21, %f20, %f17, %p3;
	selp.f32 	%f22, 0fC1B80000, 0f00000000, %p3;
	mov.b32 	%r48, %f21;
	add.s32 	%r49, %r48, -1059760811;
	and.b32  	%r50, %r49, -8388608;
	sub.s32 	%r51, %r48, %r50;
	mov.b32 	%f23, %r51;
	cvt.rn.f32.s32 	%f24, %r50;
	fma.rn.f32 	%f25, %f24, 0f34000000, %f22;
	add.f32 	%f26, %f23, 0fBF800000;
	fma.rn.f32 	%f27, %f26, 0fBE055027, 0f3E1039F6;
	fma.rn.f32 	%f28, %f27, %f26, 0fBDF8CDCC;
	fma.rn.f32 	%f29, %f28, %f26, 0f3E0F2955;
	fma.rn.f32 	%f30, %f29, %f26, 0fBE2AD8B9;
	fma.rn.f32 	%f31, %f30, %f26, 0f3E4CED0B;
	fma.rn.f32 	%f32, %f31, %f26, 0fBE7FFF22;
	fma.rn.f32 	%f33, %f32, %f26, 0f3EAAAA78;
	fma.rn.f32 	%f34, %f33, %f26, 0fBF000000;
	mul.f32 	%f35, %f26, %f34;
	fma.rn.f32 	%f36, %f35, %f26, %f26;
	fma.rn.f32 	%f37, %f25, 0f3F317218, %f36;
	setp.gt.u32 	%p4, %r48, 2139095039;
	fma.rn.f32 	%f38, %f21, 0f7F800000, 0f7F800000;
	selp.f32 	%f39, %f38, %f37, %p4;
	setp.eq.f32 	%p5, %f21, 0f00000000;
	mul.f32 	%f40, %f39, 0fC0000000;
	selp.f32 	%f41, 0f7F800000, %f40, %p5;
	sqrt.rn.f32 	%f42, %f41;
	sin.approx.f32 	%f43, %f19;
	mul.f32 	%f44, %f42, %f43;
	fma.rn.f32 	%f45, %f2, %f44, %f1;
	mul.f32 	%f46, %f130, %f45;
	shr.u32 	%r52, %r103, 2;
	xor.b32  	%r53, %r52, %r103;
	shl.b32 	%r54, %r18, 4;
	shl.b32 	%r55, %r53, 1;
	xor.b32  	%r56, %r55, %r54;
	xor.b32  	%r57, %r56, %r53;
	xor.b32  	%r19, %r57, %r18;
	add.s32 	%r58, %r98, %r19;
	add.s32 	%r59, %r58, 362437;
	shr.u32 	%r60, %r100, 2;
	xor.b32  	%r61, %r60, %r100;
	shl.b32 	%r62, %r19, 4;
	shl.b32 	%r63, %r61, 1;
	xor.b32  	%r64, %r63, %r62;
	xor.b32  	%r65, %r64, %r61;
	xor.b32  	%r99, %r65, %r19;
	add.s32 	%r66, %r98, %r99;
	add.s32 	%r67, %r66, 724874;
	cvt.rn.f32.u32 	%f47, %r59;
	fma.rn.f32 	%f48, %f47, 0f2F800000, 0f2F000000;
	cvt.rn.f32.u32 	%f49, %r67;
	fma.rn.f32 	%f50, %f49, 0f30C90FDB, 0f30490FDB;
	setp.lt.f32 	%p6, %f48, 0f00800000;
	mul.f32 	%f51, %f48, 0f4B000000;
	selp.f32 	%f52, %f51, %f48, %p6;
	selp.f32 	%f53, 0fC1B80000, 0f00000000, %p6;
	mov.b32 	%r68, %f52;
	add.s32 	%r69, %r68, -1059760811;
	and.b32  	%r70, %r69, -8388608;
	sub.s32 	%r71, %r68, %r70;
	mov.b32 	%f54, %r71;
	cvt.rn.f32.s32 	%f55, %r70;
	fma.rn.f32 	%f56, %f55, 0f34000000, %f53;
	add.f32 	%f57, %f54, 0fBF800000;
	fma.rn.f32 	%f58, %f57, 0fBE055027, 0f3E1039F6;
	fma.rn.f32 	%f59, %f58, %f57, 0fBDF8CDCC;
	fma.rn.f32 	%f60, %f59, %f57, 0f3E0F2955;
	fma.rn.f32 	%f61, %f60, %f57, 0fBE2AD8B9;
	fma.rn.f32 	%f62, %f61, %f57, 0f3E4CED0B;
	fma.rn.f32 	%f63, %f62, %f57, 0fBE7FFF22;
	fma.rn.f32 	%f64, %f63, %f57, 0f3EAAAA78;
	fma.rn.f32 	%f65, %f64, %f57, 0fBF000000;
	mul.f32 	%f66, %f57, %f65;
	fma.rn.f32 	%f67, %f66, %f57, %f57;
	fma.rn.f32 	%f68, %f56, 0f3F317218, %f67;
	setp.gt.u32 	%p7, %r68, 2139095039;
	fma.rn.f32 	%f69, %f52, 0f7F800000, 0f7F800000;
	selp.f32 	%f70, %f69, %f68, %p7;
	setp.eq.f32 	%p8, %f52, 0f00000000;
	mul.f32 	%f71, %f70, 0fC0000000;
	selp.f32 	%f72, 0f7F800000, %f71, %p8;
	sqrt.rn.f32 	%f73, %f72;
	sin.approx.f32 	%f74, %f50;
	mul.f32 	%f75, %f73, %f74;
	fma.rn.f32 	%f76, %f2, %f75, %f1;
	mul.f32 	%f130, %f46, %f76;
	add.s32 	%r98, %r98, 1449748;
	add.s32 	%r97, %r97, 2;
	setp.ne.s32 	%p9, %r97, 0;
	mov.u32 	%r100, %r19;
	mov.u32 	%r101, %r12;
	mov.u32 	%r102, %r17;
	mov.u32 	%r103, %r18;
	@%p9 bra 	$L__BB1_3;
	add.s32 	%r105, %r98, -724874;
	mov.u32 	%r101, %r12;
	mov.u32 	%r102, %r17;
$L__BB1_5:
	and.b32  	%r72, %r28, 1;
	setp.eq.b32 	%p10, %r72, 1;
	not.pred 	%p11, %p10;
	@%p11 bra 	$L__BB1_7;
	shr.u32 	%r73, %r101, 2;
	xor.b32  	%r74, %r73, %r101;
	shl.b32 	%r75, %r99, 4;
	shl.b32 	%r76, %r74, 1;
	xor.b32  	%r77, %r76, %r75;
	xor.b32  	%r78, %r77, %r74;
	xor.b32  	%r79, %r78, %r99;
	add.s32 	%r80, %r105, %r79;
	add.s32 	%r81, %r80, 362437;
	shr.u32 	%r82, %r102, 2;
	xor.b32  	%r83, %r82, %r102;
	shl.b32 	%r84, %r79, 4;
	shl.b32 	%r85, %r83, 1;
	xor.b32  	%r86, %r85, %r84;
	xor.b32  	%r87, %r86, %r83;
	xor.b32  	%r88, %r87, %r79;
	add.s32 	%r89, %r105, %r88;
	add.s32 	%r90, %r89, 724874;
	cvt.rn.f32.u32 	%f77, %r81;
	fma.rn.f32 	%f78, %f77, 0f2F800000, 0f2F000000;
	cvt.rn.f32.u32 	%f79, %r90;
	fma.rn.f32 	%f80, %f79, 0f30C90FDB, 0f30490FDB;
	setp.lt.f32 	%p12, %f78, 0f00800000;
	mul.f32 	%f81, %f78, 0f4B000000;
	selp.f32 	%f82, %f81, %f78, %p12;
	selp.f32 	%f83, 0fC1B80000, 0f00000000, %p12;
	mov.b32 	%r91, %f82;
	add.s32 	%r92, %r91, -1059760811;
	and.b32  	%r93, %r92, -8388608;
	sub.s32 	%r94, %r91, %r93;
	mov.b32 	%f84, %r94;
	cvt.rn.f32.s32 	%f85, %r93;
	fma.rn.f32 	%f86, %f85, 0f34000000, %f83;
	add.f32 	%f87, %f84, 0fBF800000;
	fma.rn.f32 	%f88, %f87, 0fBE055027, 0f3E1039F6;
	fma.rn.f32 	%f89, %f88, %f87, 0fBDF8CDCC;
	fma.rn.f32 	%f90, %f89, %f87, 0f3E0F2955;
	fma.rn.f32 	%f91, %f90, %f87, 0fBE2AD8B9;
	fma.rn.f32 	%f92, %f91, %f87, 0f3E4CED0B;
	fma.rn.f32 	%f93, %f92, %f87, 0fBE7FFF22;
	fma.rn.f32 	%f94, %f93, %f87, 0f3EAAAA78;
	fma.rn.f32 	%f95, %f94, %f87, 0fBF000000;
	mul.f32 	%f96, %f87, %f95;
	fma.rn.f32 	%f97, %f96, %f87, %f87;
	fma.rn.f32 	%f98, %f86, 0f3F317218, %f97;
	setp.gt.u32 	%p13, %r91, 2139095039;
	fma.rn.f32 	%f99, %f82, 0f7F800000, 0f7F800000;
	selp.f32 	%f100, %f99, %f98, %p13;
	setp.eq.f32 	%p14, %f82, 0f00000000;
	mul.f32 	%f101, %f100, 0fC0000000;
	selp.f32 	%f102, 0f7F800000, %f101, %p14;
	sqrt.rn.f32 	%f103, %f102;
	sin.approx.f32 	%f104, %f80;
	mul.f32 	%f105, %f103, %f104;
	fma.rn.f32 	%f106, %f2, %f105, %f1;
	mul.f32 	%f130, %f130, %f106;
$L__BB1_7:
	cvta.to.global.u64 	%rd6, %rd3;
	neg.f32 	%f107, %f10;
	mul.f32 	%f108, %f12, %f107;
	mul.f32 	%f109, %f12, %f108;
	cvt.rn.f32.s32 	%f110, %r28;
	mul.f32 	%f111, %f109, %f110;
	fma.rn.f32 	%f112, %f111, 0f3BBB989D, 0f3F000000;
	cvt.sat.f32.f32 	%f113, %f112;
	mov.f32 	%f114, 0f4B400001;
	mov.f32 	%f115, 0f437C0000;
	fma.rm.f32 	%f116, %f113, %f115, %f114;
	add.f32 	%f117, %f116, 0fCB40007F;
	neg.f32 	%f118, %f117;
	fma.rn.f32 	%f119, %f111, 0f3FB8AA3B, %f118;
	fma.rn.f32 	%f120, %f111, 0f32A57060, %f119;
	mov.b32 	%r95, %f116;
	shl.b32 	%r96, %r95, 23;
	mov.b32 	%f121, %r96;
	ex2.approx.ftz.f32 	%f122, %f120;
	mul.f32 	%f123, %f122, %f121;
	sub.f32 	%f124, %f130, %f13;
	max.f32 	%f125, %f124, 0f00000000;
	mul.f32 	%f126, %f125, %f123;
	mul.wide.s32 	%rd7, %r1, 4;
	add.s64 	%rd8, %rd6, %rd7;
	st.global.f32 	[%rd8], %f126;
	ret;

}


// ===== COMPILED SASS (sm_100) =====

	.target	sm_100

	.elftype	@"ET_EXEC"


//--------------------- .note.nv.tkinfo           --------------------------
	.section	.note.nv.tkinfo,"",@"SHT_NOTE"
	.sectionflags	@"SHF_NOTE_NV_TKINFO"
	.tkinfo
        /*0018*/ 	.word	0x00000002
        /*0030*/ 	.string	""
        /*0030*/ 	.string	"ptxas"
        /*0030*/ 	.string	"Cuda compilation tools, release 13.0, V13.0.88"
        /*0030*/ 	.string	"Build cuda_13.0.r13.0/compiler.36424714_0"
        /*0030*/ 	.string	"-arch sm_100 -m 64 "



//--------------------- .note.nv.cuinfo           --------------------------
	.section	.note.nv.cuinfo,"",@"SHT_NOTE"
	.sectionflags	@"SHF_NOTE_NV_CUINFO"
        /*0018*/ 	.short	0x0002
        /*001a*/ 	.short	0x0064
        /*001c*/ 	.short	0x0082
	.zero		2


//--------------------- .nv.info                  --------------------------
	.section	.nv.info,"",@"SHT_CUDA_INFO"
	.align	4


	//----- nvinfo : EIATTR_REGCOUNT
	.align		4
        /*0000*/ 	.byte	0x04, 0x2f
        /*0002*/ 	.short	(.L_10 - .L_9)
	.align		4
.L_9:
        /*0004*/ 	.word	index@(_Z19init_curand_state_kP17curandStateXORWOW)
        /*0008*/ 	.word	0x0000001f


	//----- nvinfo : EIATTR_FRAME_SIZE
	.align		4
.L_10:
        /*000c*/ 	.byte	0x04, 0x11
        /*000e*/ 	.short	(.L_12 - .L_11)
	.align		4
.L_11:
        /*0010*/ 	.word	index@(_Z19init_curand_state_kP17curandStateXORWOW)
        /*0014*/ 	.word	0x00000000


	//----- nvinfo : EIATTR_REGCOUNT
	.align		4
.L_12:
        /*0018*/ 	.byte	0x04, 0x2f
        /*001a*/ 	.short	(.L_14 - .L_13)
	.align		4
.L_13:
        /*001c*/ 	.word	index@(_Z5MC_k1fffffiP17curandStateXORWOWPf)
        /*0020*/ 	.word	0x00000017


	//----- nvinfo : EIATTR_FRAME_SIZE
	.align		4
.L_14:
        /*0024*/ 	.byte	0x04, 0x11
        /*0026*/ 	.short	(.L_16 - .L_15)
	.align		4
.L_15:
        /*0028*/ 	.word	index@($__internal_0_$__cuda_sm20_sqrt_rn_f32_slowpath)
        /*002c*/ 	.word	0x00000000


	//----- nvinfo : EIATTR_FRAME_SIZE
	.align		4
.L_16:
        /*0030*/ 	.byte	0x04, 0x11
        /*0032*/ 	.short	(.L_18 - .L_17)
	.align		4
.L_17:
        /*0034*/ 	.word	index@(_Z5MC_k1fffffiP17curandStateXORWOWPf)
        /*0038*/ 	.word	0x00000000


	//----- nvinfo : EIATTR_MIN_STACK_SIZE
	.align		4
.L_18:
        /*003c*/ 	.byte	0x04, 0x12
        /*003e*/ 	.short	(.L_20 - .L_19)
	.align		4
.L_19:
        /*0040*/ 	.word	index@(_Z5MC_k1fffffiP17curandStateXORWOWPf)
        /*0044*/ 	.word	0x00000000


	//----- nvinfo : EIATTR_MIN_STACK_SIZE
	.align		4
.L_20:
        /*0048*/ 	.byte	0x04, 0x12
        /*004a*/ 	.short	(.L_22 - .L_21)
	.align		4
.L_21:
        /*004c*/ 	.word	index@(_Z19init_curand_state_kP17curandStateXORWOW)
        /*0050*/ 	.word	0x00000000
.L_22:


//--------------------- .nv.compat                --------------------------
	.section	.nv.compat,"",@"SHT_CUDA_COMPAT_INFO"
	.align	4
        /*0000*/ 	.byte	0x02, 0x09, 0x00, 0x00, 0x02, 0x02, 0x01, 0x00, 0x02, 0x05, 0x05, 0x00, 0x03, 0x07, 0x01, 0x01
        /*0010*/ 	.byte	0x02, 0x03, 0x00, 0x00, 0x02, 0x06, 0x01, 0x00, 0x04, 0x0b, 0x08, 0x00, 0x01, 0x00, 0x00, 0x00
        /*0020*/ 	.byte	0x00, 0x00, 0x00, 0x00


//--------------------- .nv.info._Z5MC_k1fffffiP17curandStateXORWOWPf --------------------------
	.section	.nv.info._Z5MC_k1fffffiP17curandStateXORWOWPf,"",@"SHT_CUDA_INFO"
	.sectionflags	@""
	.align	4


	//----- nvinfo : EIATTR_CUDA_API_VERSION
	.align		4
        /*0000*/ 	.byte	0x04, 0x37
        /*0002*/ 	.short	(.L_24 - .L_23)
.L_23:
        /*0004*/ 	.word	0x00000082


	//----- nvinfo : EIATTR_KPARAM_INFO
	.align		4
.L_24:
        /*0008*/ 	.byte	0x04, 0x17
        /*000a*/ 	.short	(.L_26 - .L_25)
.L_25:
        /*000c*/ 	.word	0x00000000
        /*0010*/ 	.short	0x0007
        /*0012*/ 	.short	0x0020
        /*0014*/ 	.byte	0x00, 0xf5, 0x21, 0x00


	//----- nvinfo : EIATTR_KPARAM_INFO
	.align		4
.L_26:
        /*0018*/ 	.byte	0x04, 0x17
        /*001a*/ 	.short	(.L_28 - .L_27)
.L_27:
        /*001c*/ 	.word	0x00000000
        /*0020*/ 	.short	0x0006
        /*0022*/ 	.short	0x0018
        /*0024*/ 	.byte	0x00, 0xf5, 0x21, 0x00


	//----- nvinfo : EIATTR_KPARAM_INFO
	.align		4
.L_28:
        /*0028*/ 	.byte	0x04, 0x17
        /*002a*/ 	.short	(.L_30 - .L_29)
.L_29:
        /*002c*/ 	.word	0x00000000
        /*0030*/ 	.short	0x0005
        /*0032*/ 	.short	0x0014
        /*0034*/ 	.byte	0x00, 0xf0, 0x11, 0x00


	//----- nvinfo : EIATTR_KPARAM_INFO
	.align		4
.L_30:
        /*0038*/ 	.byte	0x04, 0x17
        /*003a*/ 	.short	(.L_32 - .L_31)
.L_31:
        /*003c*/ 	.word	0x00000000
        /*0040*/ 	.short	0x0004
        /*0042*/ 	.short	0x0010
        /*0044*/ 	.byte	0x00, 0xf0, 0x11, 0x00


	//----- nvinfo : EIATTR_KPARAM_INFO
	.align		4
.L_32:
        /*0048*/ 	.byte	0x04, 0x17
        /*004a*/ 	.short	(.L_34 - .L_33)
.L_33:
        /*004c*/ 	.word	0x00000000
        /*0050*/ 	.short	0x0003
        /*0052*/ 	.short	0x000c
        /*0054*/ 	.byte	0x00, 0xf0, 0x11, 0x00


	//----- nvinfo : EIATTR_KPARAM_INFO
	.align		4
.L_34:
        /*0058*/ 	.byte	0x04, 0x17
        /*005a*/ 	.short	(.L_36 - .L_35)
.L_35:
        /*005c*/ 	.word	0x00000000
        /*0060*/ 	.short	0x0002
        /*0062*/ 	.short	0x0008
        /*0064*/ 	.byte	0x00, 0xf0, 0x11, 0x00


	//----- nvinfo : EIATTR_KPARAM_INFO
	.align		4
.L_36:
        /*0068*/ 	.byte	0x04, 0x17
        /*006a*/ 	.short	(.L_38 - .L_37)
.L_37:
        /*006c*/ 	.word	0x00000000
        /*0070*/ 	.short	0x0001
        /*0072*/ 	.short	0x0004
        /*0074*/ 	.byte	0x00, 0xf0, 0x11, 0x00


	//----- nvinfo : EIATTR_KPARAM_INFO
	.align		4
.L_38:
        /*0078*/ 	.byte	0x04, 0x17
        /*007a*/ 	.short	(.L_40 - .L_39)
.L_39:
        /*007c*/ 	.word	0x00000000
        /*0080*/ 	.short	0x0000
        /*0082*/ 	.short	0x0000
        /*0084*/ 	.byte	0x00, 0xf0, 0x11, 0x00


	//----- nvinfo : EIATTR_SPARSE_MMA_MASK
	.align		4
.L_40:
        /*0088*/ 	.byte	0x03, 0x50
        /*008a*/ 	.short	0x0000


	//----- nvinfo : EIATTR_MAXREG_COUNT
	.align		4
        /*008c*/ 	.byte	0x03, 0x1b
        /*008e*/ 	.short	0x00ff


	//----- nvinfo : EIATTR_MERCURY_ISA_VERSION
	.align		4
        /*0090*/ 	.byte	0x03, 0x5f
        /*0092*/ 	.short	0x0101


	//----- nvinfo : EIATTR_VRC_CTA_INIT_COUNT
	.align		4
        /*0094*/ 	.byte	0x02, 0x4a
	.zero		1
	.zero		1


	//----- nvinfo : EIATTR_EXIT_INSTR_OFFSETS
	.align		4
        /*0098*/ 	.byte	0x04, 0x1c
        /*009a*/ 	.short	(.L_42 - .L_41)


	//   ....[0]....
.L_41:
        /*009c*/ 	.word	0x000010a0


	//----- nvinfo : EIATTR_CRS_STACK_SIZE
	.align		4
.L_42:
        /*00a0*/ 	.byte	0x04, 0x1e
        /*00a2*/ 	.short	(.L_44 - .L_43)
.L_43:
        /*00a4*/ 	.word	0x00000000


	//----- nvinfo : EIATTR_CBANK_PARAM_SIZE
	.align		4
.L_44:
        /*00a8*/ 	.byte	0x03, 0x19
        /*00aa*/ 	.short	0x0028


	//----- nvinfo : EIATTR_PARAM_CBANK
	.align		4
        /*00ac*/ 	.byte	0x04, 0x0a
        /*00ae*/ 	.short	(.L_46 - .L_45)
	.align		4
.L_45:
        /*00b0*/ 	.word	index@(.nv.constant0._Z5MC_k1fffffiP17curandStateXORWOWPf)
        /*00b4*/ 	.short	0x0380
        /*00b6*/ 	.short	0x0028


	//----- nvinfo : EIATTR_SW_WAR
	.align		4
.L_46:
        /*00b8*/ 	.byte	0x04, 0x36
        /*00ba*/ 	.short	(.L_48 - .L_47)
.L_47:
        /*00bc*/ 	.word	0x00000008
.L_48:


//--------------------- .nv.info._Z19init_curand_state_kP17curandStateXORWOW --------------------------
	.section	.nv.info._Z19init_curand_state_kP17curandStateXORWOW,"",@"SHT_CUDA_INFO"
	.sectionflags	@""
	.align	4


	//----- nvinfo : EIATTR_CUDA_API_VERSION
	.align		4
        /*0000*/ 	.byte	0x04, 0x37
        /*0002*/ 	.short	(.L_50 - .L_49)
.L_49:
        /*0004*/ 	.word	0x00000082


	//----- nvinfo : EIATTR_KPARAM_INFO
	.align		4
.L_50:
        /*0008*/ 	.byte	0x04, 0x17
        /*000a*/ 	.short	(.L_52 - .L_51)
.L_51:
        /*000c*/ 	.word	0x00000000
        /*0010*/ 	.short	0x0000
        /*0012*/ 	.short	0x0000
        /*0014*/ 	.byte	0x00, 0xf5, 0x21, 0x00


	//----- nvinfo : EIATTR_SPARSE_MMA_MASK
	.align		4
.L_52:
        /*0018*/ 	.byte	0x03, 0x50
        /*001a*/ 	.short	0x0000


	//----- nvinfo : EIATTR_MAXREG_COUNT
	.align		4
        /*001c*/ 	.byte	0x03, 0x1b
        /*001e*/ 	.short	0x00ff


	//----- nvinfo : EIATTR_MERCURY_ISA_VERSION
	.align		4
        /*0020*/ 	.byte	0x03, 0x5f
        /*0022*/ 	.short	0x0101


	//----- nvinfo : EIATTR_VRC_CTA_INIT_COUNT
	.align		4
        /*0024*/ 	.byte	0x02, 0x4a
	.zero		1
	.zero		1


	//----- nvinfo : EIATTR_EXIT_INSTR_OFFSETS
	.align		4
        /*0028*/ 	.byte	0x04, 0x1c
        /*002a*/ 	.short	(.L_54 - .L_53)


	//   ....[0]....
.L_53:
        /*002c*/ 	.word	0x00000e80


	//----- nvinfo : EIATTR_CRS_STACK_SIZE
	.align		4
.L_54:
        /*0030*/ 	.byte	0x04, 0x1e
        /*0032*/ 	.short	(.L_56 - .L_55)
.L_55:
        /*0034*/ 	.word	0x00000000


	//----- nvinfo : EIATTR_CBANK_PARAM_SIZE
	.align		4
.L_56:
        /*0038*/ 	.byte	0x03, 0x19
        /*003a*/ 	.short	0x0008


	//----- nvinfo : EIATTR_PARAM_CBANK
	.align		4
        /*003c*/ 	.byte	0x04, 0x0a
        /*003e*/ 	.short	(.L_58 - .L_57)
	.align		4
.L_57:
        /*0040*/ 	.word	index@(.nv.constant0._Z19init_curand_state_kP17curandStateXORWOW)
        /*0044*/ 	.short	0x0380
        /*0046*/ 	.short	0x0008


	//----- nvinfo : EIATTR_SW_WAR
	.align		4
.L_58:
        /*0048*/ 	.byte	0x04, 0x36
        /*004a*/ 	.short	(.L_60 - .L_59)
.L_59:
        /*004c*/ 	.word	0x00000008
.L_60:


//--------------------- .nv.callgraph             --------------------------
	.section	.nv.callgraph,"",@"SHT_CUDA_CALLGRAPH"
	.align	4
	.sectionentsize	8
	.align		4
        /*0000*/ 	.word	0x00000000
	.align		4
        /*0004*/ 	.word	0xffffffff
	.align		4
        /*0008*/ 	.word	0x00000000
	.align		4
        /*000c*/ 	.word	0xfffffffe
	.align		4
        /*0010*/ 	.word	0x00000000
	.align		4
        /*0014*/ 	.word	0xfffffffd
	.align		4
        /*0018*/ 	.word	0x00000000
	.align		4
        /*001c*/ 	.word	0xfffffffc


//--------------------- .nv.constant4             --------------------------
	.section	.nv.constant4,"a",@progbits
	.align	8
	.align		8
.nv.constant4:
        /*0000*/ 	.dword	precalc_xorwow_matrix
	.align		8
        /*0008*/ 	.dword	precalc_xorwow_offset_matrix
	.align		8
        /*0010*/ 	.dword	mrg32k3aM1
	.align		8
        /*0018*/ 	.dword	mrg32k3aM2
	.align		8
        /*0020*/ 	.dword	mrg32k3aM1SubSeq
	.align		8
        /*0028*/ 	.dword	mrg32k3aM2SubSeq
	.align		8
        /*0030*/ 	.dword	mrg32k3aM1Seq
	.align		8
        /*0038*/ 	.dword	mrg32k3aM2Seq


//--------------------- .nv.constant3             --------------------------
	.section	.nv.constant3,"a",@progbits
	.align	8
.nv.constant3:
	.type		__cr_lgamma_table,@object
	.size		__cr_lgamma_table,(.L_8 - __cr_lgamma_table)
__cr_lgamma_table:
        /*0000*/ 	.byte	0x00, 0x00, 0x00, 0x00, 0x00, 0x00, 0x00, 0x00, 0x00, 0x00, 0x00, 0x00, 0x00, 0x00, 0x00, 0x00
        /*0010*/ 	.byte	0xef, 0x39, 0xfa, 0xfe, 0x42, 0x2e, 0xe6, 0x3f, 0x02, 0x20, 0x2a, 0xfa, 0x0b, 0xab, 0xfc, 0x3f
        /*0020*/ 	.byte	0xf9, 0x2c, 0x92, 0x7c, 0xa7, 0x6c, 0x09, 0x40, 0xc9, 0x79, 0x44, 0x3c, 0x64, 0x26, 0x13, 0x40
        /*0030*/ 	.byte	0xca, 0x01, 0xcf, 0x3a, 0x27, 0x51, 0x1a, 0x40, 0x30, 0xcc, 0x2d, 0xf3, 0xe1, 0x0c, 0x21, 0x40
        /*0040*/ 	.byte	0x0d, 0xb7, 0xfc, 0x82, 0x8e, 0x35, 0x25, 0x40
.L_8:


//--------------------- .text._Z5MC_k1fffffiP17curandStateXORWOWPf --------------------------
	.section	.text._Z5MC_k1fffffiP17curandStateXORWOWPf,"ax",@progbits
	.align	128
        .global         _Z5MC_k1fffffiP17curandStateXORWOWPf
        .type           _Z5MC_k1fffffiP17curandStateXORWOWPf,@function
        .size           _Z5MC_k1fffffiP17curandStateXORWOWPf,(.L_x_24 - _Z5MC_k1fffffiP17curandStateXORWOWPf)
        .other          _Z5MC_k1fffffiP17curandStateXORWOWPf,@"STO_CUDA_ENTRY STV_DEFAULT"
_Z5MC_k1fffffiP17curandStateXORWOWPf:
.text._Z5MC_k1fffffiP17curandStateXORWOWPf:
[----:B------:R-:W-:Y:S01]  /*0000*/  LDC R1, c[0x0][0x37c] ;  /* 0x0000df00ff017b82 */ /* 0x000fe20000000800 */
[----:B------:R-:W0:Y:S01]  /*0010*/  S2R R8, SR_CTAID.X ;  /* 0x0000000000087919 */ /* 0x000e220000002500 */
[----:B------:R-:W1:Y:S01]  /*0020*/  LDCU UR4, c[0x0][0x394] ;  /* 0x00007280ff0477ac */ /* 0x000e620008000800 */
[----:B------:R-:W0:Y:S01]  /*0030*/  S2R R3, SR_TID.X ;  /* 0x0000000000037919 */ /* 0x000e220000002100 */
[----:B------:R-:W0:Y:S01]  /*0040*/  LDCU UR5, c[0x0][0x360] ;  /* 0x00006c00ff0577ac */ /* 0x000e220008000800 */
[----:B------:R-:W2:Y:S01]  /*0050*/  LDCU UR8, c[0x0][0x380] ;  /* 0x00007000ff0877ac */ /* 0x000ea20008000800 */
[----:B------:R-:W3:Y:S01]  /*0060*/  LDCU.64 UR6, c[0x0][0x358] ;  /* 0x00006b00ff0677ac */ /* 0x000ee20008000a00 */
[----:B-1----:R-:W-:Y:S01]  /*0070*/  UISETP.GE.AND UP0, UPT, UR4, 0x1, UPT ;  /* 0x000000010400788c */ /* 0x002fe2000bf06270 */
[----:B--2---:R-:W-:Y:S01]  /*0080*/  MOV R9, UR8 ;  /* 0x0000000800097c02 */ /* 0x004fe20008000f00 */
[----:B0-----:R-:W-:-:S07]  /*0090*/  IMAD R8, R8, UR5, R3 ;  /* 0x0000000508087c24 */ /* 0x001fce000f8e0203 */
[----:B---3--:R-:W-:Y:S05]  /*00a0*/  BRA.U !UP0, `(.L_x_0) ;  /* 0x0000000d08a07547 */ /* 0x008fea000b800000 */
[----:B------:R-:W0:Y:S01]  /*00b0*/  LDC.64 R12, c[0x0][0x398] ;  /* 0x0000e600ff0c7b82 */ /* 0x000e220000000a00 */
[----:B------:R-:W1:Y:S07]  /*00c0*/  LDCU UR5, c[0x0][0x384] ;  /* 0x00007080ff0577ac */ /* 0x000e6e0008000800 */
[----:B------:R-:W1:Y:S01]  /*00d0*/  LDC.64 R10, c[0x0][0x388] ;  /* 0x0000e200ff0a7b82 */ /* 0x000e620000000a00 */
[----:B0-----:R-:W-:-:S05]  /*00e0*/  IMAD.WIDE R12, R8, 0x30, R12 ;  /* 0x00000030080c7825 */ /* 0x001fca00078e020c */
[----:B------:R0:W5:Y:S04]  /*00f0*/  LDG.E.64 R6, desc[UR6][R12.64] ;  /* 0x000000060c067981 */ /* 0x000168000c1e1b00 */
[----:B------:R0:W5:Y:S04]  /*0100*/  LDG.E.64 R4, desc[UR6][R12.64+0x8] ;  /* 0x000008060c047981 */ /* 0x000168000c1e1b00 */
[----:B------:R0:W5:Y:S01]  /*0110*/  LDG.E.64 R2, desc[UR6][R12.64+0x10] ;  /* 0x000010060c027981 */ /* 0x000162000c1e1b00 */
[----:B------:R-:W-:Y:S01]  /*0120*/  UISETP.NE.AND UP0, UPT, UR4, 0x1, UPT ;  /* 0x000000010400788c */ /* 0x000fe2000bf05270 */
[C---:B-1----:R-:W-:Y:S01]  /*0130*/  FMUL R0, R11.reuse, UR5 ;  /* 0x000000050b007c20 */ /* 0x042fe20008400000 */
[----:B------:R-:W-:-:S03]  /*0140*/  FMUL R10, R11, R10 ;  /* 0x0000000a0b0a7220 */ /* 0x000fc60000400000 */
[----:B------:R-:W-:-:S04]  /*0150*/  FFMA R11, R0, R11, 1 ;  /* 0x3f800000000b7423 */ /* 0x000fc8000000000b */
[----:B0-----:R-:W-:Y:S05]  /*0160*/  BRA.U !UP0, `(.L_x_1) ;  /* 0x0000000908587547 */ /* 0x001fea000b800000 */
[----:B------:R-:W-:Y:S01]  /*0170*/  ULOP3.LUT UR4, UR4, 0x7ffffffe, URZ, 0xc0, !UPT ;  /* 0x7ffffffe04047892 */ /* 0x000fe2000f8ec0ff */
[----:B-----5:R-:W-:Y:S02]  /*0180*/  IADD3 R6, PT, PT, R6, 0xb0f8a, RZ ;  /* 0x000b0f8a06067810 */ /* 0x020fe40007ffe0ff */
[----:B------:R-:W-:Y:S01]  /*0190*/  MOV R12, R5 ;  /* 0x00000005000c7202 */ /* 0x000fe20000000f00 */
[----:B------:R-:W-:-:S12]  /*01a0*/  UIADD3 UR4, UPT, UPT, -UR4, URZ, URZ ;  /* 0x000000ff04047290 */ /* 0x000fd8000fffe1ff */
.L_x_9:
[----:B------:R-:W-:Y:S01]  /*01b0*/  SHF.R.U32.HI R0, RZ, 0x2, R7 ;  /* 0x00000002ff007819 */ /* 0x000fe20000011607 */
[----:B------:R-:W-:Y:S01]  /*01c0*/  IMAD.MOV.U32 R14, RZ, RZ, 0x3e055027 ;  /* 0x3e055027ff0e7424 */ /* 0x000fe200078e00ff */
[----:B------:R-:W-:Y:S01]  /*01d0*/  SHF.L.U32 R5, R3, 0x4, RZ ;  /* 0x0000000403057819 */ /* 0x000fe200000006ff */
[----:B------:R-:W-:Y:S01]  /*01e0*/  BSSY.RECONVERGENT B0, `(.L_x_2) ;  /* 0x000003a000007945 */ /* 0x000fe20003800200 */
[----:B------:R-:W-:-:S05]  /*01f0*/  LOP3.LUT R0, R0, R7, RZ, 0x3c, !PT ;  /* 0x0000000700007212 */ /* 0x000fca00078e3cff */
[----:B------:R-:W-:-:S05]  /*0200*/  IMAD.SHL.U32 R7, R0, 0x2, RZ ;  /* 0x0000000200077824 */ /* 0x000fca00078e00ff */
[----:B------:R-:W-:Y:S01]  /*0210*/  LOP3.LUT R0, R0, R7, R5, 0x96, !PT ;  /* 0x0000000700007212 */ /* 0x000fe200078e9605 */
[----:B------:R-:W-:-:S03]  /*0220*/  HFMA2 R5, -RZ, RZ, 0.1171875, 0 ;  /* 0x2f800000ff057431 */ /* 0x000fc600000001ff */
[----:B------:R-:W-:-:S04]  /*0230*/  LOP3.LUT R13, R0, R3, RZ, 0x3c, !PT ;  /* 0x00000003000d7212 */ /* 0x000fc800078e3cff */
[----:B------:R-:W-:-:S04]  /*0240*/  IADD3 R0, PT, PT, R6, -0x587c5, R13 ;  /* 0xfffa783b06007810 */ /* 0x000fc80007ffe00d */
[----:B------:R-:W-:-:S05]  /*0250*/  I2FP.F32.U32 R0, R0 ;  /* 0x0000000000007245 */ /* 0x000fca0000201000 */
[----:B------:R-:W-:-:S05]  /*0260*/  FFMA R0, R0, R5, 1.1641532182693481445e-10 ;  /* 0x2f00000000007423 */ /* 0x000fca0000000005 */
[----:B------:R-:W-:-:S13]  /*0270*/  FSETP.GEU.AND P0, PT, R0, 1.175494350822287508e-38, PT ;  /* 0x008000000000780b */ /* 0x000fda0003f0e000 */
[----:B------:R-:W-:-:S05]  /*0280*/  @!P0 FMUL R0, R0, 8388608 ;  /* 0x4b00000000008820 */ /* 0x000fca0000400000 */
[----:B------:R-:W-:-:S04]  /*0290*/  IADD3 R5, PT, PT, R0, -0x3f2aaaab, RZ ;  /* 0xc0d5555500057810 */ /* 0x000fc80007ffe0ff */
[----:B------:R-:W-:-:S04]  /*02a0*/  LOP3.LUT R7, R5, 0xff800000, RZ, 0xc0, !PT ;  /* 0xff80000005077812 */ /* 0x000fc800078ec0ff */
[----:B------:R-:W-:-:S05]  /*02b0*/  IADD3 R5, PT, PT, R0, -R7, RZ ;  /* 0x8000000700057210 */ /* 0x000fca0007ffe0ff */
[----:B------:R-:W-:Y:S01]  /*02c0*/  FADD R15, R5, -1 ;  /* 0xbf800000050f7421 */ /* 0x000fe20000000000 */
[----:B------:R-:W-:Y:S02]  /*02d0*/  FSEL R5, RZ, -23, P0 ;  /* 0xc1b80000ff057808 */ /* 0x000fe40000000000 */
[----:B------:R-:W-:Y:S01]  /*02e0*/  ISETP.GT.U32.AND P0, PT, R0, 0x7f7fffff, PT ;  /* 0x7f7fffff0000780c */ /* 0x000fe20003f04070 */
[----:B------:R-:W-:-:S04]  /*02f0*/  FFMA R14, R15, -R14, 0.14084610342979431152 ;  /* 0x3e1039f60f0e7423 */ /* 0x000fc8000000080e */
[----:B------:R-:W-:-:S04]  /*0300*/  FFMA R14, R15, R14, -0.12148627638816833496 ;  /* 0xbdf8cdcc0f0e7423 */ /* 0x000fc8000000000e */
[----:B------:R-:W-:-:S04]  /*0310*/  FFMA R14, R15, R14, 0.13980610668659210205 ;  /* 0x3e0f29550f0e7423 */ /* 0x000fc8000000000e */
[----:B------:R-:W-:-:S04]  /*0320*/  FFMA R14, R15, R14, -0.16684235632419586182 ;  /* 0xbe2ad8b90f0e7423 */ /* 0x000fc8000000000e */
[----:B------:R-:W-:-:S04]  /*0330*/  FFMA R14, R15, R14, 0.20012299716472625732 ;  /* 0x3e4ced0b0f0e7423 */ /* 0x000fc8000000000e */
[----:B------:R-:W-:-:S04]  /*0340*/  FFMA R14, R15, R14, -0.24999669194221496582 ;  /* 0xbe7fff220f0e7423 */ /* 0x000fc8000000000e */
[----:B------:R-:W-:-:S04]  /*0350*/  FFMA R14, R15, R14, 0.33333182334899902344 ;  /* 0x3eaaaa780f0e7423 */ /* 0x000fc8000000000e */
[C---:B------:R-:W-:Y:S01]  /*0360*/  FFMA R16, R15.reuse, R14, -0.5 ;  /* 0xbf0000000f107423 */ /* 0x040fe2000000000e */
[----:B------:R-:W-:Y:S02]  /*0370*/  I2FP.F32.S32 R14, R7 ;  /* 0x00000007000e7245 */ /* 0x000fe40000201400 */
[----:B------:R-:W-:Y:S01]  /*0380*/  MOV R7, 0x7f800000 ;  /* 0x7f80000000077802 */ /* 0x000fe20000000f00 */
[C---:B------:R-:W-:Y:S02]  /*0390*/  FMUL R16, R15.reuse, R16 ;  /* 0x000000100f107220 */ /* 0x040fe40000400000 */
[----:B------:R-:W-:Y:S01]  /*03a0*/  FFMA R14, R14, 1.1920928955078125e-07, R5 ;  /* 0x340000000e0e7823 */ /* 0x000fe20000000005 */
[----:B------:R-:W-:Y:S01]  /*03b0*/  SHF.R.U32.HI R5, RZ, 0x2, R4 ;  /* 0x00000002ff057819 */ /* 0x000fe20000011604 */
[----:B------:R-:W-:-:S03]  /*03c0*/  FFMA R15, R15, R16, R15 ;  /* 0x000000100f0f7223 */ /* 0x000fc6000000000f */
[----:B------:R-:W-:Y:S01]  /*03d0*/  LOP3.LUT R5, R5, R4, RZ, 0x3c, !PT ;  /* 0x0000000405057212 */ /* 0x000fe200078e3cff */
[----:B------:R-:W-:Y:S01]  /*03e0*/  FFMA R14, R14, 0.69314718246459960938, R15 ;  /* 0x3f3172180e0e7823 */ /* 0x000fe2000000000f */
[C---:B------:R-:W-:Y:S01]  /*03f0*/  @P0 FFMA R14, R0.reuse, R7, +INF ;  /* 0x7f800000000e0423 */ /* 0x040fe20000000007 */
[----:B------:R-:W-:Y:S02]  /*0400*/  FSETP.NEU.AND P0, PT, R0, RZ, PT ;  /* 0x000000ff0000720b */ /* 0x000fe40003f0d000 */
[----:B------:R-:W-:Y:S01]  /*0410*/  SHF.L.U32 R7, R5, 0x1, RZ ;  /* 0x0000000105077819 */ /* 0x000fe200000006ff */
[----:B------:R-:W-:Y:S01]  /*0420*/  FMUL R14, R14, -2 ;  /* 0xc00000000e0e7820 */ /* 0x000fe20000400000 */
[----:B------:R-:W-:-:S04]  /*0430*/  SHF.L.U32 R4, R13, 0x4, RZ ;  /* 0x000000040d047819 */ /* 0x000fc800000006ff */
[----:B------:R-:W-:Y:S02]  /*0440*/  FSEL R15, R14, +INF , P0 ;  /* 0x7f8000000e0f7808 */ /* 0x000fe40000000000 */
[----:B------:R-:W-:Y:S02]  /*0450*/  LOP3.LUT R4, R5, R7, R4, 0x96, !PT ;  /* 0x0000000705047212 */ /* 0x000fe400078e9604 */
[----:B------:R-:W-:Y:S02]  /*0460*/  IADD3 R5, PT, PT, R15, -0xd000000, RZ ;  /* 0xf30000000f057810 */ /* 0x000fe40007ffe0ff */
[----:B------:R-:W-:Y:S02]  /*0470*/  LOP3.LUT R7, R4, R13, RZ, 0x3c, !PT ;  /* 0x0000000d04077212 */ /* 0x000fe400078e3cff */
[----:B------:R-:W-:Y:S01]  /*0480*/  ISETP.GT.U32.AND P0, PT, R5, 0x727fffff, PT ;  /* 0x727fffff0500780c */ /* 0x000fe20003f04070 */
[----:B------:R0:W1:Y:S01]  /*0490*/  MUFU.RSQ R4, R15 ;  /* 0x0000000f00047308 */ /* 0x0000620000001400 */
[----:B------:R-:W-:-:S02]  /*04a0*/  HFMA2 R5, -RZ, RZ, 0.1495361328125, 0.0004794597625732421875 ;  /* 0x30c90fdbff057431 */ /* 0x000fc400000001ff */
[----:B------:R-:W-:Y:S01]  /*04b0*/  IMAD.IADD R0, R7, 0x1, R6 ;  /* 0x0000000107007824 */ /* 0x000fe200078e0206 */
[----:B------:R-:W-:-:S04]  /*04c0*/  MOV R14, R3 ;  /* 0x00000003000e7202 */ /* 0x000fc80000000f00 */
[----:B------:R-:W-:-:S05]  /*04d0*/  I2FP.F32.U32 R0, R0 ;  /* 0x0000000000007245 */ /* 0x000fca0000201000 */
[----:B------:R-:W-:Y:S01]  /*04e0*/  FFMA R16, R0, R5, 7.314590599882819788e-10 ;  /* 0x30490fdb00107423 */ /* 0x000fe20000000005 */
[----:B0-----:R-:W-:Y:S06]  /*04f0*/  @!P0 BRA `(.L_x_3) ;  /* 0x0000000000108947 */ /* 0x001fec0003800000 */
[----:B------:R-:W-:Y:S02]  /*0500*/  MOV R0, R15 ;  /* 0x0000000f00007202 */ /* 0x000fe40000000f00 */
[----:B------:R-:W-:-:S07]  /*0510*/  MOV R20, 0x530 ;  /* 0x0000053000147802 */ /* 0x000fce0000000f00 */
[----:B-1----:R-:W-:Y:S05]  /*0520*/  CALL.REL.NOINC `($__internal_0_$__cuda_sm20_sqrt_rn_f32_slowpath) ;  /* 0x0000000800e07944 */ /* 0x002fea0003c00000 */
[----:B------:R-:W-:Y:S05]  /*0530*/  BRA `(.L_x_4) ;  /* 0x0000000000107947 */ /* 0x000fea0003800000 */
.L_x_3:
[----:B-1----:R-:W-:Y:S01]  /*0540*/  FMUL.FTZ R0, R15, R4 ;  /* 0x000000040f007220 */ /* 0x002fe20000410000 */
[----:B------:R-:W-:-:S03]  /*0550*/  FMUL.FTZ R4, R4, 0.5 ;  /* 0x3f00000004047820 */ /* 0x000fc60000410000 */
[----:B------:R-:W-:-:S04]  /*0560*/  FFMA R3, -R0, R0, R15 ;  /* 0x0000000000037223 */ /* 0x000fc8000000010f */
[----:B------:R-:W-:-:S07]  /*0570*/  FFMA R0, R3, R4, R0 ;  /* 0x0000000403007223 */ /* 0x000fce0000000000 */
.L_x_4:
[----:B------:R-:W-:Y:S05]  /*0580*/  BSYNC.RECONVERGENT B0 ;  /* 0x0000000000007941 */ /* 0x000fea0003800200 */
.L_x_2:
[----:B------:R-:W-:Y:S01]  /*0590*/  SHF.R.U32.HI R3, RZ, 0x2, R12 ;  /* 0x00000002ff037819 */ /* 0x000fe2000001160c */
[----:B------:R-:W-:Y:S01]  /*05a0*/  FMUL.RZ R16, R16, 0.15915493667125701904 ;  /* 0x3e22f98310107820 */ /* 0x000fe2000040c000 */
[----:B------:R-:W-:Y:S01]  /*05b0*/  SHF.L.U32 R4, R7, 0x4, RZ ;  /* 0x0000000407047819 */ /* 0x000fe200000006ff */
[----:B------:R-:W-:Y:S01]  /*05c0*/  BSSY.RECONVERGENT B0, `(.L_x_5) ;  /* 0x0000040000007945 */ /* 0x000fe20003800200 */
[----:B------:R-:W-:Y:S02]  /*05d0*/  LOP3.LUT R3, R3, R12, RZ, 0x3c, !PT ;  /* 0x0000000c03037212 */ /* 0x000fe400078e3cff */
[----:B------:R-:W-:-:S03]  /*05e0*/  MOV R18, 0x3e055027 ;  /* 0x3e05502700127802 */ /* 0x000fc60000000f00 */
[----:B------:R-:W-:-:S05]  /*05f0*/  IMAD.SHL.U32 R5, R3, 0x2, RZ ;  /* 0x0000000203057824 */ /* 0x000fca00078e00ff */
[----:B------:R-:W-:-:S04]  /*0600*/  LOP3.LUT R4, R3, R5, R4, 0x96, !PT ;  /* 0x0000000503047212 */ /* 0x000fc800078e9604 */
[----:B------:R-:W-:Y:S01]  /*0610*/  LOP3.LUT R15, R4, R7, RZ, 0x3c, !PT ;  /* 0x00000007040f7212 */ /* 0x000fe200078e3cff */
[----:B------:R-:W-:-:S03]  /*0620*/  HFMA2 R4, -RZ, RZ, 0.1171875, 0 ;  /* 0x2f800000ff047431 */ /* 0x000fc600000001ff */
[----:B------:R-:W-:-:S04]  /*0630*/  IADD3 R3, PT, PT, R6, 0x587c5, R15 ;  /* 0x000587c506037810 */ /* 0x000fc80007ffe00f */
[----:B------:R-:W-:-:S05]  /*0640*/  I2FP.F32.U32 R3, R3 ;  /* 0x0000000300037245 */ /* 0x000fca0000201000 */
[----:B------:R-:W-:-:S05]  /*0650*/  FFMA R3, R3, R4, 1.1641532182693481445e-10 ;  /* 0x2f00000003037423 */ /* 0x000fca0000000004 */
[----:B------:R-:W-:-:S13]  /*0660*/  FSETP.GEU.AND P0, PT, R3, 1.175494350822287508e-38, PT ;  /* 0x008000000300780b */ /* 0x000fda0003f0e000 */
[----:B------:R-:W-:-:S05]  /*0670*/  @!P0 FMUL R3, R3, 8388608 ;  /* 0x4b00000003038820 */ /* 0x000fca0000400000 */
[----:B------:R-:W-:-:S04]  /*0680*/  IADD3 R4, PT, PT, R3, -0x3f2aaaab, RZ ;  /* 0xc0d5555503047810 */ /* 0x000fc80007ffe0ff */
[----:B------:R-:W-:-:S04]  /*0690*/  LOP3.LUT R12, R4, 0xff800000, RZ, 0xc0, !PT ;  /* 0xff800000040c7812 */ /* 0x000fc800078ec0ff */
[-C--:B------:R-:W-:Y:S02]  /*06a0*/  IADD3 R4, PT, PT, R3, -R12.reuse, RZ ;  /* 0x8000000c03047210 */ /* 0x080fe40007ffe0ff */
[----:B------:R-:W-:-:S03]  /*06b0*/  I2FP.F32.S32 R5, R12 ;  /* 0x0000000c00057245 */ /* 0x000fc60000201400 */
[----:B------:R-:W-:-:S04]  /*06c0*/  FADD R17, R4, -1 ;  /* 0xbf80000004117421 */ /* 0x000fc80000000000 */
[----:B------:R-:W-:-:S04]  /*06d0*/  FFMA R4, R17, -R18, 0.14084610342979431152 ;  /* 0x3e1039f611047423 */ /* 0x000fc80000000812 */
[----:B------:R-:W-:-:S04]  /*06e0*/  FFMA R4, R17, R4, -0.12148627638816833496 ;  /* 0xbdf8cdcc11047423 */ /* 0x000fc80000000004 */
[----:B------:R-:W-:-:S04]  /*06f0*/  FFMA R4, R17, R4, 0.13980610668659210205 ;  /* 0x3e0f295511047423 */ /* 0x000fc80000000004 */
[----:B------:R-:W-:-:S04]  /*0700*/  FFMA R4, R17, R4, -0.16684235632419586182 ;  /* 0xbe2ad8b911047423 */ /* 0x000fc80000000004 */
[----:B------:R-:W-:-:S04]  /*0710*/  FFMA R4, R17, R4, 0.20012299716472625732 ;  /* 0x3e4ced0b11047423 */ /* 0x000fc80000000004 */
[----:B------:R-:W-:-:S04]  /*0720*/  FFMA R4, R17, R4, -0.24999669194221496582 ;  /* 0xbe7fff2211047423 */ /* 0x000fc80000000004 */
[----:B------:R-:W-:-:S04]  /*0730*/  FFMA R4, R17, R4, 0.33333182334899902344 ;  /* 0x3eaaaa7811047423 */ /* 0x000fc80000000004 */
[----:B------:R-:W-:Y:S01]  /*0740*/  FFMA R18, R17, R4, -0.5 ;  /* 0xbf00000011127423 */ /* 0x000fe20000000004 */
[----:B------:R-:W-:Y:S02]  /*0750*/  FSEL R4, RZ, -23, P0 ;  /* 0xc1b80000ff047808 */ /* 0x000fe40000000000 */
[----:B------:R-:W-:Y:S01]  /*0760*/  ISETP.GT.U32.AND P0, PT, R3, 0x7f7fffff, PT ;  /* 0x7f7fffff0300780c */ /* 0x000fe20003f04070 */
[----:B------:R-:W-:Y:S02]  /*0770*/  FMUL R18, R17, R18 ;  /* 0x0000001211127220 */ /* 0x000fe40000400000 */
[----:B------:R-:W-:Y:S02]  /*0780*/  FFMA R4, R5, 1.1920928955078125e-07, R4 ;  /* 0x3400000005047823 */ /* 0x000fe40000000004 */
[----:B------:R-:W-:Y:S01]  /*0790*/  FFMA R5, R17, R18, R17 ;  /* 0x0000001211057223 */ /* 0x000fe20000000011 */
[----:B------:R-:W-:Y:S01]  /*07a0*/  SHF.R.U32.HI R17, RZ, 0x2, R2 ;  /* 0x00000002ff117819 */ /* 0x000fe20000011602 */
[----:B------:R-:W-:-:S02]  /*07b0*/  IMAD.MOV.U32 R18, RZ, RZ, 0x7f800000 ;  /* 0x7f800000ff127424 */ /* 0x000fc400078e00ff */
[----:B------:R-:W-:Y:S01]  /*07c0*/  FFMA R12, R4, 0.69314718246459960938, R5 ;  /* 0x3f317218040c7823 */ /* 0x000fe20000000005 */
[----:B------:R-:W-:Y:S01]  /*07d0*/  LOP3.LUT R17, R17, R2, RZ, 0x3c, !PT ;  /* 0x0000000211117212 */ /* 0x000fe200078e3cff */
[----:B------:R-:W0:Y:S01]  /*07e0*/  MUFU.SIN R5, R16 ;  /* 0x0000001000057308 */ /* 0x000e220000000400 */
[----:B------:R-:W-:Y:S01]  /*07f0*/  SHF.L.U32 R2, R15, 0x4, RZ ;  /* 0x000000040f027819 */ /* 0x000fe200000006ff */
[----:B------:R-:W-:Y:S01]  /*0800*/  @P0 FFMA R12, R3, R18, +INF ;  /* 0x7f800000030c0423 */ /* 0x000fe20000000012 */
[----:B------:R-:W-:Y:S02]  /*0810*/  SHF.L.U32 R4, R17, 0x1, RZ ;  /* 0x0000000111047819 */ /* 0x000fe400000006ff */
[----:B------:R-:W-:Y:S01]  /*0820*/  FSETP.NEU.AND P0, PT, R3, RZ, PT ;  /* 0x000000ff0300720b */ /* 0x000fe20003f0d000 */
[----:B------:R-:W-:Y:S01]  /*0830*/  FMUL R12, R12, -2 ;  /* 0xc00000000c0c7820 */ /* 0x000fe20000400000 */
[----:B------:R-:W-:-:S04]  /*0840*/  LOP3.LUT R2, R17, R4, R2, 0x96, !PT ;  /* 0x0000000411027212 */ /* 0x000fc800078e9602 */
[----:B------:R-:W-:Y:S02]  /*0850*/  FSEL R17, R12, +INF , P0 ;  /* 0x7f8000000c117808 */ /* 0x000fe40000000000 */
[----:B------:R-:W-:Y:S02]  /*0860*/  LOP3.LUT R3, R2, R15, RZ, 0x3c, !PT ;  /* 0x0000000f02037212 */ /* 0x000fe400078e3cff */
[----:B------:R-:W-:Y:S01]  /*0870*/  IADD3 R4, PT, PT, R17, -0xd000000, RZ ;  /* 0xf300000011047810 */ /* 0x000fe20007ffe0ff */
[----:B------:R1:W2:Y:S01]  /*0880*/  MUFU.RSQ R12, R17 ;  /* 0x00000011000c7308 */ /* 0x0002a20000001400 */
[----:B0-----:R-:W-:Y:S01]  /*0890*/  FMUL R0, R5, R0 ;  /* 0x0000000005007220 */ /* 0x001fe20000400000 */
[----:B------:R-:W-:Y:S01]  /*08a0*/  HFMA2 R5, -RZ, RZ, 0.1495361328125, 0.0004794597625732421875 ;  /* 0x30c90fdbff057431 */ /* 0x000fe200000001ff */
[----:B------:R-:W-:Y:S02]  /*08b0*/  ISETP.GT.U32.AND P0, PT, R4, 0x727fffff, PT ;  /* 0x727fffff0400780c */ /* 0x000fe40003f04070 */
[----:B------:R-:W-:Y:S01]  /*08c0*/  IADD3 R2, PT, PT, R6, 0xb0f8a, R3 ;  /* 0x000b0f8a06027810 */ /* 0x000fe20007ffe003 */
[----:B------:R-:W-:-:S03]  /*08d0*/  FFMA R0, R10, R0, R11 ;  /* 0x000000000a007223 */ /* 0x000fc6000000000b */
[----:B------:R-:W-:Y:S01]  /*08e0*/  I2FP.F32.U32 R2, R2 ;  /* 0x0000000200027245 */ /* 0x000fe20000201000 */
[----:B------:R-:W-:-:S04]  /*08f0*/  FMUL R9, R0, R9 ;  /* 0x0000000900097220 */ /* 0x000fc80000400000 */
[----:B------:R-:W-:Y:S02]  /*0900*/  FFMA R2, R2, R5, 7.314590599882819788e-10 ;  /* 0x30490fdb02027423 */ /* 0x000fe40000000005 */
[----:B-1----:R-:W-:Y:S05]  /*0910*/  @!P0 BRA `(.L_x_6) ;  /* 0x0000000000188947 */ /* 0x002fea0003800000 */
[----:B------:R-:W-:Y:S01]  /*0920*/  BSSY.RECONVERGENT B1, `(.L_x_7) ;  /* 0x0000004000017945 */ /* 0x000fe20003800200 */
[----:B------:R-:W-:Y:S01]  /*0930*/  IMAD.MOV.U32 R0, RZ, RZ, R17 ;  /* 0x000000ffff007224 */ /* 0x000fe200078e0011 */
[----:B------:R-:W-:-:S07]  /*0940*/  MOV R20, 0x960 ;  /* 0x0000096000147802 */ /* 0x000fce0000000f00 */
[----:B--2---:R-:W-:Y:S05]  /*0950*/  CALL.REL.NOINC `($__internal_0_$__cuda_sm20_sqrt_rn_f32_slowpath) ;  /* 0x0000000400d47944 */ /* 0x004fea0003c00000 */
[----:B------:R-:W-:Y:S05]  /*0960*/  BSYNC.RECONVERGENT B1 ;  /* 0x0000000000017941 */ /* 0x000fea0003800200 */
.L_x_7:
[----:B------:R-:W-:Y:S05]  /*0970*/  BRA `(.L_x_8) ;  /* 0x0000000000107947 */ /* 0x000fea0003800000 */
.L_x_6:
[----:B--2---:R-:W-:Y:S01]  /*0980*/  FMUL.FTZ R0, R17, R12 ;  /* 0x0000000c11007220 */ /* 0x004fe20000410000 */
[----:B------:R-:W-:-:S03]  /*0990*/  FMUL.FTZ R4, R12, 0.5 ;  /* 0x3f0000000c047820 */ /* 0x000fc60000410000 */
[----:B------:R-:W-:-:S04]  /*09a0*/  FFMA R5, -R0, R0, R17 ;  /* 0x0000000000057223 */ /* 0x000fc80000000111 */
[----:B------:R-:W-:-:S07]  /*09b0*/  FFMA R0, R5, R4, R0 ;  /* 0x0000000405007223 */ /* 0x000fce0000000000 */
.L_x_8:
[----:B------:R-:W-:Y:S05]  /*09c0*/  BSYNC.RECONVERGENT B0 ;  /* 0x0000000000007941 */ /* 0x000fea0003800200 */
.L_x_5:
[----:B------:R-:W-:Y:S01]  /*09d0*/  FMUL.RZ R5, R2, 0.15915493667125701904 ;  /* 0x3e22f98302057820 */ /* 0x000fe2000040c000 */
[----:B------:R-:W-:Y:S01]  /*09e0*/  UIADD3 UR4, UPT, UPT, UR4, 0x2, URZ ;  /* 0x0000000204047890 */ /* 0x000fe2000fffe0ff */
[----:B------:R-:W-:Y:S01]  /*09f0*/  MOV R12, R7 ;  /* 0x00000007000c7202 */ /* 0x000fe20000000f00 */
[----:B------:R-:W-:Y:S01]  /*0a00*/  IMAD.MOV.U32 R4, RZ, RZ, R13 ;  /* 0x000000ffff047224 */ /* 0x000fe200078e000d */
[----:B------:R-:W-:Y:S01]  /*0a10*/  IADD3 R6, PT, PT, R6, 0x161f14, RZ ;  /* 0x00161f1406067810 */ /* 0x000fe20007ffe0ff */
[----:B------:R-:W-:Y:S01]  /*0a20*/  UISETP.NE.AND UP0, UPT, UR4, URZ, UPT ;  /* 0x000000ff0400728c */ /* 0x000fe2000bf05270 */
[----:B------:R-:W0:Y:S01]  /*0a30*/  MUFU.SIN R5, R5 ;  /* 0x0000000500057308 */ /* 0x000e220000000400 */
[----:B------:R-:W-:Y:S02]  /*0a40*/  MOV R2, R15 ;  /* 0x0000000f00027202 */ /* 0x000fe40000000f00 */
[----:B------:R-:W-:Y:S01]  /*0a50*/  MOV R7, R14 ;  /* 0x0000000e00077202 */ /* 0x000fe20000000f00 */
[----:B0-----:R-:W-:-:S04]  /*0a60*/  FMUL R0, R5, R0 ;  /* 0x0000000005007220 */ /* 0x001fc80000400000 */
[----:B------:R-:W-:-:S04]  /*0a70*/  FFMA R0, R10, R0, R11 ;  /* 0x000000000a007223 */ /* 0x000fc8000000000b */
[----:B------:R-:W-:Y:S01]  /*0a80*/  FMUL R9, R9, R0 ;  /* 0x0000000009097220 */ /* 0x000fe20000400000 */
[----:B------:R-:W-:Y:S06]  /*0a90*/  BRA.U UP0, `(.L_x_9) ;  /* 0xfffffff500c47547 */ /* 0x000fec000b83ffff */
[----:B------:R-:W-:Y:S02]  /*0aa0*/  IADD3 R6, PT, PT, R6, -0xb0f8a, RZ ;  /* 0xfff4f07606067810 */ /* 0x000fe40007ffe0ff */
[----:B------:R-:W-:Y:S02]  /*0ab0*/  MOV R7, R14 ;  /* 0x0000000e00077202 */ /* 0x000fe40000000f00 */
[----:B------:R-:W-:-:S07]  /*0ac0*/  MOV R4, R13 ;  /* 0x0000000d00047202 */ /* 0x000fce0000000f00 */
.L_x_1:
[----:B------:R-:W0:Y:S02]  /*0ad0*/  LDCU UR4, c[0x0][0x394] ;  /* 0x00007280ff0477ac */ /* 0x000e240008000800 */
[----:B0-----:R-:W-:-:S04]  /*0ae0*/  ULOP3.LUT UR4, UR4, 0x1, URZ, 0xc0, !UPT ;  /* 0x0000000104047892 */ /* 0x001fc8000f8ec0ff */
[----:B------:R-:W-:-:S09]  /*0af0*/  UISETP.NE.U32.AND UP0, UPT, UR4, 0x1, UPT ;  /* 0x000000010400788c */ /* 0x000fd2000bf05070 */
[----:B------:R-:W-:Y:S05]  /*0b00*/  BRA.U UP0, `(.L_x_0) ;  /* 0x0000000500087547 */ /* 0x000fea000b800000 */
[----:B-----5:R-:W-:Y:S01]  /*0b10*/  SHF.R.U32.HI R0, RZ, 0x2, R7 ;  /* 0x00000002ff007819 */ /* 0x020fe20000011607 */
[----:B------:R-:W-:Y:S01]  /*0b20*/  IMAD.MOV.U32 R13, RZ, RZ, 0x7f800000 ;  /* 0x7f800000ff0d7424 */ /* 0x000fe200078e00ff */
[----:B------:R-:W-:Y:S01]  /*0b30*/  SHF.L.U32 R5, R3, 0x4, RZ ;  /* 0x0000000403057819 */ /* 0x000fe200000006ff */
[----:B------:R-:W-:Y:S01]  /*0b40*/  BSSY.RECONVERGENT B0, `(.L_x_10) ;  /* 0x0000039000007945 */ /* 0x000fe20003800200 */
[----:B------:R-:W-:Y:S02]  /*0b50*/  LOP3.LUT R0, R0, R7, RZ, 0x3c, !PT ;  /* 0x0000000700007212 */ /* 0x000fe400078e3cff */
[----:B------:R-:W-:-:S03]  /*0b60*/  MOV R12, 0x3e055027 ;  /* 0x3e055027000c7802 */ /* 0x000fc60000000f00 */
[----:B------:R-:W-:-:S05]  /*0b70*/  IMAD.SHL.U32 R2, R0, 0x2, RZ ;  /* 0x0000000200027824 */ /* 0x000fca00078e00ff */
[----:B------:R-:W-:Y:S01]  /*0b80*/  LOP3.LUT R2, R0, R2, R5, 0x96, !PT ;  /* 0x0000000200027212 */ /* 0x000fe200078e9605 */
[----:B------:R-:W-:-:S03]  /*0b90*/  HFMA2 R5, -RZ, RZ, 0.1171875, 0 ;  /* 0x2f800000ff057431 */ /* 0x000fc600000001ff */
[----:B------:R-:W-:-:S04]  /*0ba0*/  LOP3.LUT R3, R2, R3, RZ, 0x3c, !PT ;  /* 0x0000000302037212 */ /* 0x000fc800078e3cff */
        /* <DEDUP_REMOVED lines=18> */
[----:B------:R-:W-:Y:S02]  /*0cd0*/  FSEL R2, RZ, -23, P0 ;  /* 0xc1b80000ff027808 */ /* 0x000fe40000000000 */
[----:B------:R-:W-:Y:S01]  /*0ce0*/  ISETP.GT.U32.AND P0, PT, R0, 0x7f7fffff, PT ;  /* 0x7f7fffff0000780c */ /* 0x000fe20003f04070 */
[----:B------:R-:W-:Y:S02]  /*0cf0*/  FMUL R12, R7, R12 ;  /* 0x0000000c070c7220 */ /* 0x000fe40000400000 */
[----:B------:R-:W-:Y:S01]  /*0d00*/  FFMA R2, R5, 1.1920928955078125e-07, R2 ;  /* 0x3400000005027823 */ /* 0x000fe20000000002 */
[----:B------:R-:W-:Y:S01]  /*0d10*/  SHF.R.U32.HI R5, RZ, 0x2, R4 ;  /* 0x00000002ff057819 */ /* 0x000fe20000011604 */
[----:B------:R-:W-:-:S03]  /*0d20*/  FFMA R7, R7, R12, R7 ;  /* 0x0000000c07077223 */ /* 0x000fc60000000007 */
[----:B------:R-:W-:Y:S01]  /*0d30*/  LOP3.LUT R5, R5, R4, RZ, 0x3c, !PT ;  /* 0x0000000405057212 */ /* 0x000fe200078e3cff */
[----:B------:R-:W-:Y:S01]  /*0d40*/  FFMA R7, R2, 0.69314718246459960938, R7 ;  /* 0x3f31721802077823 */ /* 0x000fe20000000007 */
[----:B------:R-:W-:Y:S02]  /*0d50*/  SHF.L.U32 R2, R3, 0x4, RZ ;  /* 0x0000000403027819 */ /* 0x000fe400000006ff */
[C---:B------:R-:W-:Y:S01]  /*0d60*/  SHF.L.U32 R4, R5.reuse, 0x1, RZ ;  /* 0x0000000105047819 */ /* 0x040fe200000006ff */
[C---:B------:R-:W-:Y:S01]  /*0d70*/  @P0 FFMA R7, R0.reuse, R13, +INF ;  /* 0x7f80000000070423 */ /* 0x040fe2000000000d */
[----:B------:R-:W-:Y:S02]  /*0d80*/  FSETP.NEU.AND P0, PT, R0, RZ, PT ;  /* 0x000000ff0000720b */ /* 0x000fe40003f0d000 */
[----:B------:R-:W-:Y:S01]  /*0d90*/  LOP3.LUT R2, R5, R4, R2, 0x96, !PT ;  /* 0x0000000405027212 */ /* 0x000fe200078e9602 */
[----:B------:R-:W-:-:S03]  /*0da0*/  FMUL R7, R7, -2 ;  /* 0xc000000007077820 */ /* 0x000fc60000400000 */
[----:B------:R-:W-:Y:S02]  /*0db0*/  LOP3.LUT R3, R2, R3, RZ, 0x3c, !PT ;  /* 0x0000000302037212 */ /* 0x000fe400078e3cff */
[----:B------:R-:W-:Y:S02]  /*0dc0*/  FSEL R7, R7, +INF , P0 ;  /* 0x7f80000007077808 */ /* 0x000fe40000000000 */
[----:B------:R-:W-:Y:S01]  /*0dd0*/  IADD3 R3, PT, PT, R6, 0xb0f8a, R3 ;  /* 0x000b0f8a06037810 */ /* 0x000fe20007ffe003 */
[----:B------:R-:W-:Y:S01]  /*0de0*/  HFMA2 R6, -RZ, RZ, 0.1495361328125, 0.0004794597625732421875 ;  /* 0x30c90fdbff067431 */ /* 0x000fe200000001ff */
[----:B------:R-:W-:Y:S01]  /*0df0*/  IADD3 R0, PT, PT, R7, -0xd000000, RZ ;  /* 0xf300000007007810 */ /* 0x000fe20007ffe0ff */
[----:B------:R0:W1:Y:S01]  /*0e00*/  MUFU.RSQ R2, R7 ;  /* 0x0000000700027308 */ /* 0x0000620000001400 */
[----:B------:R-:W-:Y:S02]  /*0e10*/  I2FP.F32.U32 R3, R3 ;  /* 0x0000000300037245 */ /* 0x000fe40000201000 */
[----:B------:R-:W-:-:S03]  /*0e20*/  ISETP.GT.U32.AND P0, PT, R0, 0x727fffff, PT ;  /* 0x727fffff0000780c */ /* 0x000fc60003f04070 */
[----:B------:R-:W-:-:S10]  /*0e30*/  FFMA R6, R3, R6, 7.314590599882819788e-10 ;  /* 0x30490fdb03067423 */ /* 0x000fd40000000006 */
[----:B0-----:R-:W-:Y:S05]  /*0e40*/  @!P0 BRA `(.L_x_11) ;  /* 0x0000000000108947 */ /* 0x001fea0003800000 */
[----:B------:R-:W-:Y:S01]  /*0e50*/  IMAD.MOV.U32 R0, RZ, RZ, R7 ;  /* 0x000000ffff007224 */ /* 0x000fe200078e0007 */
[----:B------:R-:W-:-:S07]  /*0e60*/  MOV R20, 0xe80 ;  /* 0x00000e8000147802 */ /* 0x000fce0000000f00 */
[----:B-1----:R-:W-:Y:S05]  /*0e70*/  CALL.REL.NOINC `($__internal_0_$__cuda_sm20_sqrt_rn_f32_slowpath) ;  /* 0x00000000008c7944 */ /* 0x002fea0003c00000 */
[----:B------:R-:W-:Y:S05]  /*0e80*/  BRA `(.L_x_12) ;  /* 0x0000000000107947 */ /* 0x000fea0003800000 */
.L_x_11:
[----:B-1----:R-:W-:Y:S01]  /*0e90*/  FMUL.FTZ R0, R7, R2 ;  /* 0x0000000207007220 */ /* 0x002fe20000410000 */
[----:B------:R-:W-:-:S03]  /*0ea0*/  FMUL.FTZ R2, R2, 0.5 ;  /* 0x3f00000002027820 */ /* 0x000fc60000410000 */
[----:B------:R-:W-:-:S04]  /*0eb0*/  FFMA R3, -R0, R0, R7 ;  /* 0x0000000000037223 */ /* 0x000fc80000000107 */
[----:B------:R-:W-:-:S07]  /*0ec0*/  FFMA R0, R3, R2, R0 ;  /* 0x0000000203007223 */ /* 0x000fce0000000000 */
.L_x_12:
[----:B------:R-:W-:Y:S05]  /*0ed0*/  BSYNC.RECONVERGENT B0 ;  /* 0x0000000000007941 */ /* 0x000fea0003800200 */
.L_x_10:
[----:B------:R-:W-:-:S06]  /*0ee0*/  FMUL.RZ R3, R6, 0.15915493667125701904 ;  /* 0x3e22f98306037820 */ /* 0x000fcc000040c000 */
[----:B------:R-:W0:Y:S02]  /*0ef0*/  MUFU.SIN R3, R3 ;  /* 0x0000000300037308 */ /* 0x000e240000000400 */
[----:B0-----:R-:W-:-:S04]  /*0f00*/  FMUL R0, R3, R0 ;  /* 0x0000000003007220 */ /* 0x001fc80000400000 */
[----:B------:R-:W-:-:S04]  /*0f10*/  FFMA R0, R10, R0, R11 ;  /* 0x000000000a007223 */ /* 0x000fc8000000000b */
[----:B------:R-:W-:-:S07]  /*0f20*/  FMUL R9, R9, R0 ;  /* 0x0000000009097220 */ /* 0x000fce0000400000 */
.L_x_0:
[----:B------:R-:W0:Y:S01]  /*0f30*/  LDC R0, c[0x0][0x384] ;  /* 0x0000e100ff007b82 */ /* 0x000e220000000800 */
[----:B------:R-:W0:Y:S01]  /*0f40*/  LDCU UR8, c[0x0][0x38c] ;  /* 0x00007180ff0877ac */ /* 0x000e220008000800 */
[----:B-----5:R-:W-:Y:S01]  /*0f50*/  MOV R5, 0x3bbb989d ;  /* 0x3bbb989d00057802 */ /* 0x020fe20000000f00 */
[----:B------:R-:W1:Y:S02]  /*0f60*/  LDCU.64 UR4, c[0x0][0x390] ;  /* 0x00007200ff0477ac */ /* 0x000e640008000a00 */
[----:B-1----:R-:W-:Y:S01]  /*0f70*/  I2FP.F32.S32 R3, UR5 ;  /* 0x0000000500037c45 */ /* 0x002fe20008201400 */
[----:B0-----:R-:W-:Y:S01]  /*0f80*/  FMUL R0, R0, -UR8 ;  /* 0x8000000800007c20 */ /* 0x001fe20008400000 */
[----:B------:R-:W-:-:S03]  /*0f90*/  FADD R9, R9, -UR4 ;  /* 0x8000000409097e21 */ /* 0x000fc60008000000 */
[----:B------:R-:W-:Y:S02]  /*0fa0*/  FMUL R0, R0, UR8 ;  /* 0x0000000800007c20 */ /* 0x000fe40008400000 */
[----:B------:R-:W-:Y:S02]  /*0fb0*/  FMNMX R7, RZ, R9, !PT ;  /* 0x00000009ff077209 */ /* 0x000fe40007800000 */
[----:B------:R-:W-:Y:S01]  /*0fc0*/  FMUL R0, R0, R3 ;  /* 0x0000000300007220 */ /* 0x000fe20000400000 */
[----:B------:R-:W-:-:S03]  /*0fd0*/  HFMA2 R3, -RZ, RZ, 3.7421875, 0 ;  /* 0x437c0000ff037431 */ /* 0x000fc600000001ff */
[----:B------:R-:W-:-:S04]  /*0fe0*/  FFMA.SAT R2, R0, R5, 0.5 ;  /* 0x3f00000000027423 */ /* 0x000fc80000002005 */
[----:B------:R-:W-:-:S04]  /*0ff0*/  FFMA.RM R4, R2, R3, 12582913 ;  /* 0x4b40000102047423 */ /* 0x000fc80000004003 */
[C---:B------:R-:W-:Y:S01]  /*1000*/  FADD R3, R4.reuse, -12583039 ;  /* 0xcb40007f04037421 */ /* 0x040fe20000000000 */
[----:B------:R-:W-:-:S03]  /*1010*/  SHF.L.U32 R4, R4, 0x17, RZ ;  /* 0x0000001704047819 */ /* 0x000fc600000006ff */
[C---:B------:R-:W-:Y:S02]  /*1020*/  FFMA R5, R0.reuse, 1.4426950216293334961, -R3 ;  /* 0x3fb8aa3b00057823 */ /* 0x040fe40000000803 */
[----:B------:R-:W0:Y:S02]  /*1030*/  LDC.64 R2, c[0x0][0x3a0] ;  /* 0x0000e800ff027b82 */ /* 0x000e240000000a00 */
[----:B------:R-:W-:-:S06]  /*1040*/  FFMA R5, R0, 1.925963033500011079e-08, R5 ;  /* 0x32a5706000057823 */ /* 0x000fcc0000000005 */
[----:B------:R-:W1:Y:S01]  /*1050*/  MUFU.EX2 R5, R5 ;  /* 0x0000000500057308 */ /* 0x000e620000000800 */
[----:B0-----:R-:W-:-:S04]  /*1060*/  IMAD.WIDE R8, R8, 0x4, R2 ;  /* 0x0000000408087825 */ /* 0x001fc800078e0202 */
[----:B-1----:R-:W-:-:S04]  /*1070*/  FMUL R4, R4, R5 ;  /* 0x0000000504047220 */ /* 0x002fc80000400000 */
[----:B------:R-:W-:-:S05]  /*1080*/  FMUL R7, R4, R7 ;  /* 0x0000000704077220 */ /* 0x000fca0000400000 */
[----:B------:R-:W-:Y:S01]  /*1090*/  STG.E desc[UR6][R8.64], R7 ;  /* 0x0000000708007986 */ /* 0x000fe2000c101906 */
[----:B------:R-:W-:Y:S05]  /*10a0*/  EXIT ;  /* 0x000000000000794d */ /* 0x000fea0003800000 */
        .weak           $__internal_0_$__cuda_sm20_sqrt_rn_f32_slowpath
        .type           $__internal_0_$__cuda_sm20_sqrt_rn_f32_slowpath,@function
        .size           $__internal_0_$__cuda_sm20_sqrt_rn_f32_slowpath,(.L_x_24 - $__internal_0_$__cuda_sm20_sqrt_rn_f32_slowpath)
$__internal_0_$__cuda_sm20_sqrt_rn_f32_slowpath:
[----:B------:R-:W-:-:S13]  /*10b0*/  LOP3.LUT P0, RZ, R0, 0x7fffffff, RZ, 0xc0, !PT ;  /* 0x7fffffff00ff7812 */ /* 0x000fda000780c0ff */
[----:B------:R-:W-:Y:S01]  /*10c0*/  @!P0 MOV R4, R0 ;  /* 0x0000000000048202 */ /* 0x000fe20000000f00 */
[----:B------:R-:W-:Y:S06]  /*10d0*/  @!P0 BRA `(.L_x_13) ;  /* 0x0000000000408947 */ /* 0x000fec0003800000 */
[----:B------:R-:W-:-:S13]  /*10e0*/  FSETP.GEU.FTZ.AND P0, PT, R0, RZ, PT ;  /* 0x000000ff0000720b */ /* 0x000fda0003f1e000 */
[----:B------:R-:W-:Y:S01]  /*10f0*/  @!P0 IMAD.MOV.U32 R4, RZ, RZ, 0x7fffffff ;  /* 0x7fffffffff048424 */ /* 0x000fe200078e00ff */
[----:B------:R-:W-:Y:S06]  /*1100*/  @!P0 BRA `(.L_x_13) ;  /* 0x0000000000348947 */ /* 0x000fec0003800000 */
[----:B------:R-:W-:-:S13]  /*1110*/  FSETP.GTU.FTZ.AND P0, PT, |R0|, +INF , PT ;  /* 0x7f8000000000780b */ /* 0x000fda0003f1c200 */
[----:B------:R-:W-:Y:S01]  /*1120*/  @P0 FADD.FTZ R4, R0, 1 ;  /* 0x3f80000000040421 */ /* 0x000fe20000010000 */
[----:B------:R-:W-:Y:S06]  /*1130*/  @P0 BRA `(.L_x_13) ;  /* 0x0000000000280947 */ /* 0x000fec0003800000 */
[----:B------:R-:W-:-:S13]  /*1140*/  FSETP.NEU.FTZ.AND P0, PT, |R0|, +INF , PT ;  /* 0x7f8000000000780b */ /* 0x000fda0003f1d200 */
[----:B------:R-:W-:-:S04]  /*1150*/  @P0 FFMA R5, R0, 1.84467440737095516160e+19, RZ ;  /* 0x5f80000000050823 */ /* 0x000fc800000000ff */
[----:B------:R-:W0:Y:S02]  /*1160*/  @P0 MUFU.RSQ R4, R5 ;  /* 0x0000000500040308 */ /* 0x000e240000001400 */
[----:B0-----:R-:W-:Y:S01]  /*1170*/  @P0 FMUL.FTZ R18, R5, R4 ;  /* 0x0000000405120220 */ /* 0x001fe20000410000 */
[----:B------:R-:W-:Y:S01]  /*1180*/  @P0 FMUL.FTZ R19, R4, 0.5 ;  /* 0x3f00000004130820 */ /* 0x000fe20000410000 */
[----:B------:R-:W-:Y:S02]  /*1190*/  @!P0 MOV R4, R0 ;  /* 0x0000000000048202 */ /* 0x000fe40000000f00 */
[----:B------:R-:W-:-:S04]  /*11a0*/  @P0 FADD.FTZ R17, -R18, -RZ ;  /* 0x800000ff12110221 */ /* 0x000fc80000010100 */
[----:B------:R-:W-:-:S04]  /*11b0*/  @P0 FFMA R17, R18, R17, R5 ;  /* 0x0000001112110223 */ /* 0x000fc80000000005 */
[----:B------:R-:W-:-:S04]  /*11c0*/  @P0 FFMA R17, R17, R19, R18 ;  /* 0x0000001311110223 */ /* 0x000fc80000000012 */
[----:B------:R-:W-:-:S07]  /*11d0*/  @P0 FMUL.FTZ R4, R17, 2.3283064365386962891e-10 ;  /* 0x2f80000011040820 */ /* 0x000fce0000410000 */
.L_x_13:
[----:B------:R-:W-:Y:S01]  /*11e0*/  HFMA2 R5, -RZ, RZ, 0, 0 ;  /* 0x00000000ff057431 */ /* 0x000fe200000001ff */
[----:B------:R-:W-:Y:S02]  /*11f0*/  MOV R0, R4 ;  /* 0x0000000400007202 */ /* 0x000fe40000000f00 */
[----:B------:R-:W-:-:S04]  /*1200*/  MOV R4, R20 ;  /* 0x0000001400047202 */ /* 0x000fc80000000f00 */
[----:B------:R-:W-:Y:S05]  /*1210*/  RET.REL.NODEC R4 `(_Z5MC_k1fffffiP17curandStateXORWOWPf) ;  /* 0xffffffec04787950 */ /* 0x000fea0003c3ffff */
.L_x_14:
[----:B------:R-:W-:-:S00]  /*1220*/  BRA `(.L_x_14) ;  /* 0xfffffffc00fc7947 */ /* 0x000fc0000383ffff */
[----:B------:R-:W-:-:S00]  /*1230*/  NOP ;  /* 0x0000000000007918 */ /* 0x000fc00000000000 */
        /* <DEDUP_REMOVED lines=12> */
.L_x_24:


//--------------------- .text._Z19init_curand_state_kP17curandStateXORWOW --------------------------
	.section	.text._Z19init_curand_state_kP17curandStateXORWOW,"ax",@progbits
	.align	128
        .global         _Z19init_curand_state_kP17curandStateXORWOW
        .type           _Z19init_curand_state_kP17curandStateXORWOW,@function
        .size           _Z19init_curand_state_kP17curandStateXORWOW,(.L_x_26 - _Z19init_curand_state_kP17curandStateXORWOW)
        .other          _Z19init_curand_state_kP17curandStateXORWOW,@"STO_CUDA_ENTRY STV_DEFAULT"
_Z19init_curand_state_kP17curandStateXORWOW:
.text._Z19init_curand_state_kP17curandStateXORWOW:
[----:B------:R-:W-:Y:S01]  /*0000*/  LDC R1, c[0x0][0x37c] ;  /* 0x0000df00ff017b82 */ /* 0x000fe20000000800 */
[----:B------:R-:W0:Y:S07]  /*0010*/  S2R R13, SR_CTAID.X ;  /* 0x00000000000d7919 */ /* 0x000e2e0000002500 */
[----:B------:R-:W1:Y:S01]  /*0020*/  LDC.64 R6, c[0x0][0x380] ;  /* 0x0000e000ff067b82 */ /* 0x000e620000000a00 */
[----:B------:R-:W0:Y:S01]  /*0030*/  LDCU UR6, c[0x0][0x360] ;  /* 0x00006c00ff0677ac */ /* 0x000e220008000800 */
[----:B------:R-:W-:Y:S01]  /*0040*/  IMAD.MOV.U32 R2, RZ, RZ, 0x2abc4dd5 ;  /* 0x2abc4dd5ff027424 */ /* 0x000fe200078e00ff */
[----:B------:R-:W0:Y:S01]  /*0050*/  S2R R0, SR_TID.X ;  /* 0x0000000000007919 */ /* 0x000e220000002100 */
[----:B------:R-:W-:Y:S01]  /*0060*/  IMAD.MOV.U32 R3, RZ, RZ, 0x58213ed2 ;  /* 0x58213ed2ff037424 */ /* 0x000fe200078e00ff */
[----:B------:R-:W2:Y:S01]  /*0070*/  LDCU.64 UR4, c[0x0][0x358] ;  /* 0x00006b00ff0477ac */ /* 0x000ea20008000a00 */
[----:B------:R-:W-:Y:S01]  /*0080*/  IMAD.MOV.U32 R4, RZ, RZ, 0x455f2458 ;  /* 0x455f2458ff047424 */ /* 0x000fe200078e00ff */
[----:B------:R-:W-:Y:S01]  /*0090*/  BSSY.RECONVERGENT B0, `(.L_x_15) ;  /* 0x00000db000007945 */ /* 0x000fe20003800200 */
[----:B------:R-:W-:-:S02]  /*00a0*/  IMAD.MOV.U32 R5, RZ, RZ, -0x75bd8fc ;  /* 0xf8a42704ff057424 */ /* 0x000fc400078e00ff */
[----:B------:R-:W-:Y:S02]  /*00b0*/  IMAD.MOV.U32 R8, RZ, RZ, -0x23270784 ;  /* 0xdcd8f87cff087424 */ /* 0x000fe400078e00ff */
[----:B------:R-:W-:Y:S02]  /*00c0*/  IMAD.MOV.U32 R9, RZ, RZ, 0x511db0d6 ;  /* 0x511db0d6ff097424 */ /* 0x000fe400078e00ff */
[----:B0-----:R-:W-:-:S04]  /*00d0*/  IMAD R13, R13, UR6, R0 ;  /* 0x000000060d0d7c24 */ /* 0x001fc8000f8e0200 */
[C---:B-1----:R-:W-:Y:S01]  /*00e0*/  IMAD.WIDE R6, R13.reuse, 0x30, R6 ;  /* 0x000000300d067825 */ /* 0x042fe200078e0206 */
[----:B------:R-:W-:-:S04]  /*00f0*/  ISETP.NE.AND P0, PT, R13, RZ, PT ;  /* 0x000000ff0d00720c */ /* 0x000fc80003f05270 */
[----:B--2---:R0:W-:Y:S04]  /*0100*/  STG.E.64 desc[UR4][R6.64], R2 ;  /* 0x0000000206007986 */ /* 0x0041e8000c101b04 */
[----:B------:R0:W-:Y:S04]  /*0110*/  STG.E.64 desc[UR4][R6.64+0x8], R4 ;  /* 0x0000080406007986 */ /* 0x0001e8000c101b04 */
[----:B------:R0:W-:Y:S01]  /*0120*/  STG.E.64 desc[UR4][R6.64+0x10], R8 ;  /* 0x0000100806007986 */ /* 0x0001e2000c101b04 */
[----:B------:R-:W-:Y:S05]  /*0130*/  @!P0 BRA `(.L_x_16) ;  /* 0x0000000c00408947 */ /* 0x000fea0003800000 */
[----:B------:R-:W-:Y:S01]  /*0140*/  SHF.R.S32.HI R0, RZ, 0x1f, R13 ;  /* 0x0000001fff007819 */ /* 0x000fe2000001140d */
[----:B------:R-:W-:-:S07]  /*0150*/  IMAD.MOV.U32 R12, RZ, RZ, RZ ;  /* 0x000000ffff0c7224 */ /* 0x000fce00078e00ff */
.L_x_22:
[----:B0-----:R-:W-:Y:S01]  /*0160*/  LOP3.LUT R2, R13, 0x3, RZ, 0xc0, !PT ;  /* 0x000000030d027812 */ /* 0x001fe200078ec0ff */
[----:B------:R-:W-:Y:S03]  /*0170*/  BSSY.RECONVERGENT B1, `(.L_x_17) ;  /* 0x00000c6000017945 */ /* 0x000fe60003800200 */
[----:B------:R-:W-:-:S04]  /*0180*/  ISETP.NE.U32.AND P0, PT, R2, RZ, PT ;  /* 0x000000ff0200720c */ /* 0x000fc80003f05070 */
[----:B------:R-:W-:-:S13]  /*0190*/  ISETP.NE.AND.EX P0, PT, RZ, RZ, PT, P0 ;  /* 0x000000ffff00720c */ /* 0x000fda0003f05300 */
[----:B------:R-:W-:Y:S05]  /*01a0*/  @!P0 BRA `(.L_x_18) ;  /* 0x0000000c00088947 */ /* 0x000fea0003800000 */
[----:B------:R-:W0:Y:S01]  /*01b0*/  LDC.64 R8, c[0x4][RZ] ;  /* 0x01000000ff087b82 */ /* 0x000e220000000a00 */
[----:B------:R-:W-:Y:S02]  /*01c0*/  IMAD.MOV.U32 R14, RZ, RZ, RZ ;  /* 0x000000ffff0e7224 */ /* 0x000fe400078e00ff */
[----:B0-----:R-:W-:-:S07]  /*01d0*/  IMAD.WIDE.U32 R8, R12, 0xc80, R8 ;  /* 0x00000c800c087825 */ /* 0x001fce00078e0008 */
.L_x_21:
[----:B0-----:R-:W-:Y:S01]  /*01e0*/  IMAD.MOV.U32 R15, RZ, RZ, RZ ;  /* 0x000000ffff0f7224 */ /* 0x001fe200078e00ff */
[----:B------:R-:W-:Y:S01]  /*01f0*/  CS2R R2, SRZ ;  /* 0x0000000000027805 */ /* 0x000fe2000001ff00 */
[----:B------:R-:W-:Y:S01]  /*0200*/  IMAD.MOV.U32 R17, RZ, RZ, RZ ;  /* 0x000000ffff117224 */ /* 0x000fe200078e00ff */
[----:B------:R-:W-:-:S07]  /*0210*/  CS2R R4, SRZ ;  /* 0x0000000000047805 */ /* 0x000fce000001ff00 */
.L_x_20:
[----:B------:R-:W-:-:S05]  /*0220*/  IMAD.WIDE.U32 R10, R17, 0x4, R6 ;  /* 0x00000004110a7825 */ /* 0x000fca00078e0006 */
[----:B------:R0:W5:Y:S01]  /*0230*/  LDG.E R16, desc[UR4][R10.64+0x4] ;  /* 0x000004040a107981 */ /* 0x000162000c1e1900 */
[----:B------:R-:W-:-:S07]  /*0240*/  IMAD.MOV.U32 R19, RZ, RZ, RZ ;  /* 0x000000ffff137224 */ /* 0x000fce00078e00ff */
.L_x_19:
[----:B-----5:R-:W-:Y:S01]  /*0250*/  SHF.R.U32.HI R24, RZ, R19, R16 ;  /* 0x00000013ff187219 */ /* 0x020fe20000011610 */
[----:B0-----:R-:W-:-:S03]  /*0260*/  IMAD.SHL.U32 R10, R17, 0x20, RZ ;  /* 0x00000020110a7824 */ /* 0x001fc600078e00ff */
[----:B------:R-:W-:Y:S01]  /*0270*/  LOP3.LUT R11, R24, 0x1, RZ, 0xc0, !PT ;  /* 0x00000001180b7812 */ /* 0x000fe200078ec0ff */
[----:B------:R-:W-:-:S03]  /*0280*/  IMAD.IADD R10, R10, 0x1, R19 ;  /* 0x000000010a0a7824 */ /* 0x000fc600078e0213 */
[----:B------:R-:W-:Y:S01]  /*0290*/  ISETP.NE.U32.AND P0, PT, R11, 0x1, PT ;  /* 0x000000010b00780c */ /* 0x000fe20003f05070 */
[----:B------:R-:W-:-:S03]  /*02a0*/  IMAD R11, R10, 0x5, RZ ;  /* 0x000000050a0b7824 */ /* 0x000fc600078e02ff */
[----:B------:R-:W-:Y:S01]  /*02b0*/  R2P PR, R24, 0x7e ;  /* 0x0000007e18007804 */ /* 0x000fe20000000000 */
[----:B------:R-:W-:-:S08]  /*02c0*/  IMAD.WIDE.U32 R10, R11, 0x4, R8 ;  /* 0x000000040b0a7825 */ /* 0x000fd000078e0008 */
[----:B------:R-:W2:Y:S04]  /*02d0*/  @!P0 LDG.E R18, desc[UR4][R10.64] ;  /* 0x000000040a128981 */ /* 0x000ea8000c1e1900 */
[----:B------:R-:W3:Y:S04]  /*02e0*/  @!P0 LDG.E R20, desc[UR4][R10.64+0x10] ;  /* 0x000010040a148981 */ /* 0x000ee8000c1e1900 */
[----:B------:R-:W4:Y:S04]  /*02f0*/  @P1 LDG.E R22, desc[UR4][R10.64+0x14] ;  /* 0x000014040a161981 */ /* 0x000f28000c1e1900 */
[----:B------:R-:W4:Y:S04]  /*0300*/  @P2 LDG.E R26, desc[UR4][R10.64+0x28] ;  /* 0x000028040a1a2981 */ /* 0x000f28000c1e1900 */
[----:B------:R-:W4:Y:S04]  /*0310*/  @!P0 LDG.E R21, desc[UR4][R10.64+0x4] ;  /* 0x000004040a158981 */ /* 0x000f28000c1e1900 */
[----:B------:R-:W4:Y:S04]  /*0320*/  @!P0 LDG.E R23, desc[UR4][R10.64+0xc] ;  /* 0x00000c040a178981 */ /* 0x000f28000c1e1900 */
[----:B------:R-:W4:Y:S04]  /*0330*/  @P1 LDG.E R25, desc[UR4][R10.64+0x18] ;  /* 0x000018040a191981 */ /* 0x000f28000c1e1900 */
[----:B------:R-:W4:Y:S04]  /*0340*/  @P3 LDG.E R28, desc[UR4][R10.64+0x3c] ;  /* 0x00003c040a1c3981 */ /* 0x000f28000c1e1900 */
[----:B------:R-:W4:Y:S01]  /*0350*/  @P6 LDG.E R27, desc[UR4][R10.64+0x7c] ;  /* 0x00007c040a1b6981 */ /* 0x000f22000c1e1900 */
[----:B--2---:R-:W-:-:S03]  /*0360*/  @!P0 LOP3.LUT R15, R15, R18, RZ, 0x3c, !PT ;  /* 0x000000120f0f8212 */ /* 0x004fc600078e3cff */
[----:B------:R-:W2:Y:S01]  /*0370*/  @!P0 LDG.E R18, desc[UR4][R10.64+0x8] ;  /* 0x000008040a128981 */ /* 0x000ea2000c1e1900 */
[----:B---3--:R-:W-:-:S03]  /*0380*/  @!P0 LOP3.LUT R3, R3, R20, RZ, 0x3c, !PT ;  /* 0x0000001403038212 */ /* 0x008fc600078e3cff */
[----:B------:R-:W3:Y:S01]  /*0390*/  @P1 LDG.E R20, desc[UR4][R10.64+0x24] ;  /* 0x000024040a141981 */ /* 0x000ee2000c1e1900 */
[----:B----4-:R-:W-:-:S03]  /*03a0*/  @P1 LOP3.LUT R15, R15, R22, RZ, 0x3c, !PT ;  /* 0x000000160f0f1212 */ /* 0x010fc600078e3cff */
[----:B------:R-:W4:Y:S01]  /*03b0*/  @P2 LDG.E R22, desc[UR4][R10.64+0x38] ;  /* 0x000038040a162981 */ /* 0x000f22000c1e1900 */
[----:B------:R-:W-:-:S03]  /*03c0*/  @P2 LOP3.LUT R15, R15, R26, RZ, 0x3c, !PT ;  /* 0x0000001a0f0f2212 */ /* 0x000fc600078e3cff */
[----:B------:R-:W4:Y:S01]  /*03d0*/  @P4 LDG.E R26, desc[UR4][R10.64+0x50] ;  /* 0x000050040a1a4981 */ /* 0x000f22000c1e1900 */
[----:B------:R-:W-:-:S03]  /*03e0*/  @!P0 LOP3.LUT R4, R4, R21, RZ, 0x3c, !PT ;  /* 0x0000001504048212 */ /* 0x000fc600078e3cff */
[----:B------:R-:W4:Y:S01]  /*03f0*/  @P1 LDG.E R21, desc[UR4][R10.64+0x20] ;  /* 0x000020040a151981 */ /* 0x000f22000c1e1900 */
[----:B------:R-:W-:-:S03]  /*0400*/  @!P0 LOP3.LUT R2, R2, R23, RZ, 0x3c, !PT ;  /* 0x0000001702028212 */ /* 0x000fc600078e3cff */
[----:B------:R-:W4:Y:S01]  /*0410*/  @P2 LDG.E R23, desc[UR4][R10.64+0x2c] ;  /* 0x00002c040a172981 */ /* 0x000f22000c1e1900 */
[----:B------:R-:W-:-:S03]  /*0420*/  @P1 LOP3.LUT R4, R4, R25, RZ, 0x3c, !PT ;  /* 0x0000001904041212 */ /* 0x000fc600078e3cff */
[----:B------:R-:W4:Y:S01]  /*0430*/  @P2 LDG.E R25, desc[UR4][R10.64+0x34] ;  /* 0x000034040a192981 */ /* 0x000f22000c1e1900 */
[----:B--2---:R-:W-:-:S03]  /*0440*/  @!P0 LOP3.LUT R5, R5, R18, RZ, 0x3c, !PT ;  /* 0x0000001205058212 */ /* 0x004fc600078e3cff */
[----:B------:R-:W2:Y:S01]  /*0450*/  @P1 LDG.E R18, desc[UR4][R10.64+0x1c] ;  /* 0x00001c040a121981 */ /* 0x000ea2000c1e1900 */
[----:B---3--:R-:W-:-:S03]  /*0460*/  @P1 LOP3.LUT R3, R3, R20, RZ, 0x3c, !PT ;  /* 0x0000001403031212 */ /* 0x008fc600078e3cff */
[----:B------:R-:W3:Y:S01]  /*0470*/  @P2 LDG.E R20, desc[UR4][R10.64+0x30] ;  /* 0x000030040a142981 */ /* 0x000ee2000c1e1900 */
[----:B----4-:R-:W-:-:S03]  /*0480*/  @P2 LOP3.LUT R3, R3, R22, RZ, 0x3c, !PT ;  /* 0x0000001603032212 */ /* 0x010fc600078e3cff */
[----:B------:R-:W4:Y:S01]  /*0490*/  @P3 LDG.E R22, desc[UR4][R10.64+0x4c] ;  /* 0x00004c040a163981 */ /* 0x000f22000c1e1900 */
[----:B------:R-:W-:-:S04]  /*04a0*/  @P3 LOP3.LUT R15, R15, R28, RZ, 0x3c, !PT ;  /* 0x0000001c0f0f3212 */ /* 0x000fc800078e3cff */
[----:B------:R-:W-:Y:S02]  /*04b0*/  @P4 LOP3.LUT R15, R15, R26, RZ, 0x3c, !PT ;  /* 0x0000001a0f0f4212 */ /* 0x000fe400078e3cff */
[----:B------:R-:W-:Y:S01]  /*04c0*/  @P1 LOP3.LUT R2, R2, R21, RZ, 0x3c, !PT ;  /* 0x0000001502021212 */ /* 0x000fe200078e3cff */
[----:B------:R-:W4:Y:S04]  /*04d0*/  @P5 LDG.E R26, desc[UR4][R10.64+0x64] ;  /* 0x000064040a1a5981 */ /* 0x000f28000c1e1900 */
[----:B------:R-:W4:Y:S01]  /*04e0*/  @P3 LDG.E R21, desc[UR4][R10.64+0x40] ;  /* 0x000040040a153981 */ /* 0x000f22000c1e1900 */
[----:B------:R-:W-:Y:S02]  /*04f0*/  @P2 LOP3.LUT R4, R4, R23, RZ, 0x3c, !PT ;  /* 0x0000001704042212 */ /* 0x000fe400078e3cff */
[----:B------:R-:W-:Y:S01]  /*0500*/  @P2 LOP3.LUT R2, R2, R25, RZ, 0x3c, !PT ;  /* 0x0000001902022212 */ /* 0x000fe200078e3cff */
[----:B------:R-:W4:Y:S04]  /*0510*/  @P3 LDG.E R23, desc[UR4][R10.64+0x48] ;  /* 0x000048040a173981 */ /* 0x000f28000c1e1900 */
[----:B------:R-:W4:Y:S01]  /*0520*/  @P4 LDG.E R25, desc[UR4][R10.64+0x54] ;  /* 0x000054040a194981 */ /* 0x000f22000c1e1900 */
[----:B--2---:R-:W-:-:S03]  /*0530*/  @P1 LOP3.LUT R5, R5, R18, RZ, 0x3c, !PT ;  /* 0x0000001205051212 */ /* 0x004fc600078e3cff */
[----:B------:R-:W2:Y:S01]  /*0540*/  @P3 LDG.E R18, desc[UR4][R10.64+0x44] ;  /* 0x000044040a123981 */ /* 0x000ea2000c1e1900 */
[----:B---3--:R-:W-:-:S03]  /*0550*/  @P2 LOP3.LUT R5, R5, R20, RZ, 0x3c, !PT ;  /* 0x0000001405052212 */ /* 0x008fc600078e3cff */
[----:B------:R-:W3:Y:S01]  /*0560*/  @P4 LDG.E R20, desc[UR4][R10.64+0x58] ;  /* 0x000058040a144981 */ /* 0x000ee2000c1e1900 */
[----:B----4-:R-:W-:-:S03]  /*0570*/  @P3 LOP3.LUT R3, R3, R22, RZ, 0x3c, !PT ;  /* 0x0000001603033212 */ /* 0x010fc600078e3cff */
[----:B------:R-:W4:Y:S01]  /*0580*/  @P4 LDG.E R22, desc[UR4][R10.64+0x60] ;  /* 0x000060040a164981 */ /* 0x000f22000c1e1900 */
[----:B------:R-:W-:Y:S02]  /*0590*/  LOP3.LUT P0, RZ, R24, 0x80, RZ, 0xc0, !PT ;  /* 0x0000008018ff7812 */ /* 0x000fe4000780c0ff */
[----:B------:R-:W-:Y:S02]  /*05a0*/  @P5 LOP3.LUT R15, R15, R26, RZ, 0x3c, !PT ;  /* 0x0000001a0f0f5212 */ /* 0x000fe400078e3cff */
[----:B------:R-:W4:Y:S01]  /*05b0*/  @P6 LDG.E R26, desc[UR4][R10.64+0x78] ;  /* 0x000078040a1a6981 */ /* 0x000f22000c1e1900 */
[----:B------:R-:W-:-:S03]  /*05c0*/  @P3 LOP3.LUT R4, R4, R21, RZ, 0x3c, !PT ;  /* 0x0000001504043212 */ /* 0x000fc600078e3cff */
[----:B------:R-:W4:Y:S01]  /*05d0*/  @P4 LDG.E R21, desc[UR4][R10.64+0x5c] ;  /* 0x00005c040a154981 */ /* 0x000f22000c1e1900 */
[----:B------:R-:W-:-:S03]  /*05e0*/  @P3 LOP3.LUT R2, R2, R23, RZ, 0x3c, !PT ;  /* 0x0000001702023212 */ /* 0x000fc600078e3cff */
[----:B------:R-:W4:Y:S01]  /*05f0*/  @P5 LDG.E R23, desc[UR4][R10.64+0x68] ;  /* 0x000068040a175981 */ /* 0x000f22000c1e1900 */
[----:B------:R-:W-:-:S03]  /*0600*/  @P4 LOP3.LUT R4, R4, R25, RZ, 0x3c, !PT ;  /* 0x0000001904044212 */ /* 0x000fc600078e3cff */
[----:B------:R-:W4:Y:S01]  /*0610*/  @P5 LDG.E R25, desc[UR4][R10.64+0x70] ;  /* 0x000070040a195981 */ /* 0x000f22000c1e1900 */
[----:B--2---:R-:W-:-:S03]  /*0620*/  @P3 LOP3.LUT R5, R5, R18, RZ, 0x3c, !PT ;  /* 0x0000001205053212 */ /* 0x004fc600078e3cff */
[----:B------:R-:W2:Y:S01]  /*0630*/  @P5 LDG.E R18, desc[UR4][R10.64+0x6c] ;  /* 0x00006c040a125981 */ /* 0x000ea2000c1e1900 */
[----:B---3--:R-:W-:-:S03]  /*0640*/  @P4 LOP3.LUT R5, R5, R20, RZ, 0x3c, !PT ;  /* 0x0000001405054212 */ /* 0x008fc600078e3cff */
[----:B------:R-:W3:Y:S01]  /*0650*/  @P5 LDG.E R20, desc[UR4][R10.64+0x74] ;  /* 0x000074040a145981 */ /* 0x000ee2000c1e1900 */
[----:B----4-:R-:W-:-:S03]  /*0660*/  @P4 LOP3.LUT R3, R3, R22, RZ, 0x3c, !PT ;  /* 0x0000001603034212 */ /* 0x010fc600078e3cff */
[----:B------:R-:W4:Y:S01]  /*0670*/  @P0 LDG.E R22, desc[UR4][R10.64+0x8c] ;  /* 0x00008c040a160981 */ /* 0x000f22000c1e1900 */
[----:B------:R-:W-:-:S03]  /*0680*/  @P6 LOP3.LUT R15, R15, R26, RZ, 0x3c, !PT ;  /* 0x0000001a0f0f6212 */ /* 0x000fc600078e3cff */
        /* <DEDUP_REMOVED lines=13> */
[----:B------:R-:W-:Y:S02]  /*0760*/  @P6 LOP3.LUT R4, R4, R27, RZ, 0x3c, !PT ;  /* 0x0000001b04046212 */ /* 0x000fe400078e3cff */
[----:B------:R-:W-:Y:S02]  /*0770*/  @P6 LOP3.LUT R2, R2, R21, RZ, 0x3c, !PT ;  /* 0x0000001502026212 */ /* 0x000fe400078e3cff */
[----:B------:R-:W-:Y:S02]  /*0780*/  @P0 LOP3.LUT R4, R4, R23, RZ, 0x3c, !PT ;  /* 0x0000001704040212 */ /* 0x000fe400078e3cff */
[----:B------:R-:W-:Y:S02]  /*0790*/  @P0 LOP3.LUT R2, R2, R25, RZ, 0x3c, !PT ;  /* 0x0000001902020212 */ /* 0x000fe400078e3cff */
[----:B--2---:R-:W-:Y:S02]  /*07a0*/  @P6 LOP3.LUT R5, R5, R18, RZ, 0x3c, !PT ;  /* 0x0000001205056212 */ /* 0x004fe400078e3cff */
[----:B---3--:R-:W-:-:S02]  /*07b0*/  @P6 LOP3.LUT R3, R3, R20, RZ, 0x3c, !PT ;  /* 0x0000001403036212 */ /* 0x008fc400078e3cff */
[----:B----4-:R-:W-:Y:S02]  /*07c0*/  @P0 LOP3.LUT R5, R5, R22, RZ, 0x3c, !PT ;  /* 0x0000001605050212 */ /* 0x010fe400078e3cff */
[----:B------:R-:W-:Y:S02]  /*07d0*/  @P0 LOP3.LUT R3, R3, R26, RZ, 0x3c, !PT ;  /* 0x0000001a03030212 */ /* 0x000fe400078e3cff */
[----:B------:R-:W-:-:S13]  /*07e0*/  R2P PR, R24.B1, 0x7f ;  /* 0x0000007f18007804 */ /* 0x000fda0000001000 */
[----:B------:R-:W2:Y:S04]  /*07f0*/  @P0 LDG.E R18, desc[UR4][R10.64+0xa0] ;  /* 0x0000a0040a120981 */ /* 0x000ea8000c1e1900 */
[----:B------:R-:W3:Y:S04]  /*0800*/  @P1 LDG.E R22, desc[UR4][R10.64+0xb4] ;  /* 0x0000b4040a161981 */ /* 0x000ee8000c1e1900 */
[----:B------:R-:W4:Y:S04]  /*0810*/  @P2 LDG.E R26, desc[UR4][R10.64+0xc8] ;  /* 0x0000c8040a1a2981 */ /* 0x000f28000c1e1900 */
[----:B------:R-:W4:Y:S04]  /*0820*/  @P3 LDG.E R28, desc[UR4][R10.64+0xdc] ;  /* 0x0000dc040a1c3981 */ /* 0x000f28000c1e1900 */
[----:B------:R-:W4:Y:S04]  /*0830*/  @P0 LDG.E R23, desc[UR4][R10.64+0xa4] ;  /* 0x0000a4040a170981 */ /* 0x000f28000c1e1900 */
[----:B------:R-:W4:Y:S04]  /*0840*/  @P0 LDG.E R20, desc[UR4][R10.64+0xa8] ;  /* 0x0000a8040a140981 */ /* 0x000f28000c1e1900 */
[----:B------:R-:W4:Y:S04]  /*0850*/  @P4 LDG.E R25, desc[UR4][R10.64+0xf0] ;  /* 0x0000f0040a194981 */ /* 0x000f28000c1e1900 */
        /* <DEDUP_REMOVED lines=21> */
[----:B------:R-:W-:Y:S02]  /*09b0*/  LOP3.LUT P0, RZ, R24, 0x8000, RZ, 0xc0, !PT ;  /* 0x0000800018ff7812 */ /* 0x000fe4000780c0ff */
[----:B----4-:R-:W-:Y:S01]  /*09c0*/  @P5 LOP3.LUT R15, R15, R26, RZ, 0x3c, !PT ;  /* 0x0000001a0f0f5212 */ /* 0x010fe200078e3cff */
[----:B------:R-:W4:Y:S04]  /*09d0*/  @P3 LDG.E R24, desc[UR4][R10.64+0xe4] ;  /* 0x0000e4040a183981 */ /* 0x000f28000c1e1900 */
[----:B------:R-:W2:Y:S01]  /*09e0*/  @P6 LDG.E R26, desc[UR4][R10.64+0x118] ;  /* 0x000118040a1a6981 */ /* 0x000ea2000c1e1900 */
        /* <DEDUP_REMOVED lines=8> */
[----:B---3--:R-:W-:-:S03]  /*0a70*/  @P2 LOP3.LUT R3, R3, R22, RZ, 0x3c, !PT ;  /* 0x0000001603032212 */ /* 0x008fc600078e3cff */
[----:B------:R-:W3:Y:S01]  /*0a80*/  @P4 LDG.E R22, desc[UR4][R10.64+0x100] ;  /* 0x000100040a164981 */ /* 0x000ee2000c1e1900 */
[----:B--2---:R-:W-:-:S03]  /*0a90*/  @P6 LOP3.LUT R15, R15, R26, RZ, 0x3c, !PT ;  /* 0x0000001a0f0f6212 */ /* 0x004fc600078e3cff */
[----:B------:R-:W2:Y:S01]  /*0aa0*/  @P0 LDG.E R26, desc[UR4][R10.64+0x12c] ;  /* 0x00012c040a1a0981 */ /* 0x000ea2000c1e1900 */
[----:B----4-:R-:W-:-:S03]  /*0ab0*/  @P2 LOP3.LUT R2, R2, R23, RZ, 0x3c, !PT ;  /* 0x0000001702022212 */ /* 0x010fc600078e3cff */
[----:B------:R-:W4:Y:S01]  /*0ac0*/  @P4 LDG.E R23, desc[UR4][R10.64+0xfc] ;  /* 0x0000fc040a174981 */ /* 0x000f22000c1e1900 */
[----:B------:R-:W-:-:S03]  /*0ad0*/  @P2 LOP3.LUT R5, R5, R20, RZ, 0x3c, !PT ;  /* 0x0000001405052212 */ /* 0x000fc600078e3cff */
[----:B------:R-:W4:Y:S01]  /*0ae0*/  @P4 LDG.E R20, desc[UR4][R10.64+0xf8] ;  /* 0x0000f8040a144981 */ /* 0x000f22000c1e1900 */
[----:B------:R-:W-:Y:S02]  /*0af0*/  @P3 LOP3.LUT R2, R2, R27, RZ, 0x3c, !PT ;  /* 0x0000001b02023212 */ /* 0x000fe400078e3cff */
[----:B------:R-:W-:Y:S01]  /*0b00*/  @P3 LOP3.LUT R4, R4, R25, RZ, 0x3c, !PT ;  /* 0x0000001904043212 */ /* 0x000fe200078e3cff */
[----:B------:R-:W4:Y:S01]  /*0b10*/  @P5 LDG.E R27, desc[UR4][R10.64+0x110] ;  /* 0x000110040a1b5981 */ /* 0x000f22000c1e1900 */
[----:B------:R-:W-:-:S03]  /*0b20*/  @P3 LOP3.LUT R5, R5, R24, RZ, 0x3c, !PT ;  /* 0x0000001805053212 */ /* 0x000fc600078e3cff */
[----:B------:R-:W4:Y:S04]  /*0b30*/  @P5 LDG.E R25, desc[UR4][R10.64+0x108] ;  /* 0x000108040a195981 */ /* 0x000f28000c1e1900 */
        /* <DEDUP_REMOVED lines=19> */
[----:B------:R-:W-:-:S05]  /*0c70*/  VIADD R19, R19, 0x10 ;  /* 0x0000001013137836 */ /* 0x000fca0000000000 */
[----:B------:R-:W-:Y:S02]  /*0c80*/  ISETP.NE.AND P1, PT, R19, 0x20, PT ;  /* 0x000000201300780c */ /* 0x000fe40003f25270 */
[----:B------:R-:W-:Y:S02]  /*0c90*/  @P5 LOP3.LUT R3, R3, R18, RZ, 0x3c, !PT ;  /* 0x0000001203035212 */ /* 0x000fe400078e3cff */
[----:B------:R-:W-:Y:S02]  /*0ca0*/  @P6 LOP3.LUT R4, R4, R21, RZ, 0x3c, !PT ;  /* 0x0000001504046212 */ /* 0x000fe400078e3cff */
[----:B---3--:R-:W-:-:S04]  /*0cb0*/  @P6 LOP3.LUT R3, R3, R22, RZ, 0x3c, !PT ;  /* 0x0000001603036212 */ /* 0x008fc800078e3cff */
[----:B--2---:R-:W-:Y:S02]  /*0cc0*/  @P0 LOP3.LUT R3, R3, R26, RZ, 0x3c, !PT ;  /* 0x0000001a03030212 */ /* 0x004fe400078e3cff */
[----:B----4-:R-:W-:Y:S02]  /*0cd0*/  @P6 LOP3.LUT R2, R2, R23, RZ, 0x3c, !PT ;  /* 0x0000001702026212 */ /* 0x010fe400078e3cff */
[----:B------:R-:W-:Y:S02]  /*0ce0*/  @P6 LOP3.LUT R5, R5, R20, RZ, 0x3c, !PT ;  /* 0x0000001405056212 */ /* 0x000fe400078e3cff */
[----:B------:R-:W-:Y:S02]  /*0cf0*/  @P0 LOP3.LUT R2, R2, R27, RZ, 0x3c, !PT ;  /* 0x0000001b02020212 */ /* 0x000fe400078e3cff */
[----:B------:R-:W-:Y:S02]  /*0d00*/  @P0 LOP3.LUT R4, R4, R25, RZ, 0x3c, !PT ;  /* 0x0000001904040212 */ /* 0x000fe400078e3cff */
[----:B------:R-:W-:Y:S01]  /*0d10*/  @P0 LOP3.LUT R5, R5, R24, RZ, 0x3c, !PT ;  /* 0x0000001805050212 */ /* 0x000fe200078e3cff */
[----:B------:R-:W-:Y:S06]  /*0d20*/  @P1 BRA `(.L_x_19) ;  /* 0xfffffff400481947 */ /* 0x000fec000383ffff */
[----:B------:R-:W-:-:S05]  /*0d30*/  VIADD R17, R17, 0x1 ;  /* 0x0000000111117836 */ /* 0x000fca0000000000 */
[----:B------:R-:W-:-:S13]  /*0d40*/  ISETP.NE.AND P0, PT, R17, 0x5, PT ;  /* 0x000000051100780c */ /* 0x000fda0003f05270 */
[----:B------:R-:W-:Y:S05]  /*0d50*/  @P0 BRA `(.L_x_20) ;  /* 0xfffffff400300947 */ /* 0x000fea000383ffff */
[----:B------:R0:W-:Y:S01]  /*0d60*/  STG.E.64 desc[UR4][R6.64+0x8], R4 ;  /* 0x0000080406007986 */ /* 0x0001e2000c101b04 */
[----:B------:R-:W-:Y:S01]  /*0d70*/  VIADD R14, R14, 0x1 ;  /* 0x000000010e0e7836 */ /* 0x000fe20000000000 */
[----:B------:R-:W-:Y:S02]  /*0d80*/  LOP3.LUT R11, R13, 0x3, RZ, 0xc0, !PT ;  /* 0x000000030d0b7812 */ /* 0x000fe400078ec0ff */
[----:B------:R0:W-:Y:S02]  /*0d90*/  STG.E.64 desc[UR4][R6.64+0x10], R2 ;  /* 0x0000100206007986 */ /* 0x0001e4000c101b04 */
[----:B------:R-:W-:Y:S02]  /*0da0*/  ISETP.GE.U32.AND P0, PT, R14, R11, PT ;  /* 0x0000000b0e00720c */ /* 0x000fe40003f06070 */
[----:B------:R0:W-:Y:S11]  /*0db0*/  STG.E desc[UR4][R6.64+0x4], R15 ;  /* 0x0000040f06007986 */ /* 0x0001f6000c101904 */
[----:B------:R-:W-:Y:S05]  /*0dc0*/  @!P0 BRA `(.L_x_21) ;  /* 0xfffffff400048947 */ /* 0x000fea000383ffff */
.L_x_18:
[----:B------:R-:W-:Y:S05]  /*0dd0*/  BSYNC.RECONVERGENT B1 ;  /* 0x0000000000017941 */ /* 0x000fea0003800200 */
.L_x_17:
[C---:B------:R-:W-:Y:S01]  /*0de0*/  ISETP.GT.U32.AND P0, PT, R13.reuse, 0x3, PT ;  /* 0x000000030d00780c */ /* 0x040fe20003f04070 */
[----:B------:R-:W-:Y:S01]  /*0df0*/  VIADD R12, R12, 0x1 ;  /* 0x000000010c0c7836 */ /* 0x000fe20000000000 */
[--C-:B------:R-:W-:Y:S02]  /*0e00*/  SHF.R.U64 R13, R13, 0x2, R0.reuse ;  /* 0x000000020d0d7819 */ /* 0x100fe40000001200 */
[----:B------:R-:W-:Y:S02]  /*0e10*/  ISETP.GT.U32.AND.EX P0, PT, R0, RZ, PT, P0 ;  /* 0x000000ff0000720c */ /* 0x000fe40003f04100 */
[----:B------:R-:W-:-:S11]  /*0e20*/  SHF.R.U32.HI R0, RZ, 0x2, R0 ;  /* 0x00000002ff007819 */ /* 0x000fd60000011600 */
[----:B------:R-:W-:Y:S05]  /*0e30*/  @P0 BRA `(.L_x_22) ;  /* 0xfffffff000c80947 */ /* 0x000fea000383ffff */
.L_x_16:
[----:B------:R-:W-:Y:S05]  /*0e40*/  BSYNC.RECONVERGENT B0 ;  /* 0x0000000000007941 */ /* 0x000fea0003800200 */
.L_x_15:
[----:B------:R-:W-:Y:S04]  /*0e50*/  STG.E.64 desc[UR4][R6.64+0x18], RZ ;  /* 0x000018ff06007986 */ /* 0x000fe8000c101b04 */
[----:B------:R-:W-:Y:S04]  /*0e60*/  STG.E desc[UR4][R6.64+0x20], RZ ;  /* 0x000020ff06007986 */ /* 0x000fe8000c101904 */
[----:B------:R-:W-:Y:S01]  /*0e70*/  STG.E.64 desc[UR4][R6.64+0x28], RZ ;  /* 0x000028ff06007986 */ /* 0x000fe2000c101b04 */
[----:B------:R-:W-:Y:S05]  /*0e80*/  EXIT ;  /* 0x000000000000794d */ /* 0x000fea0003800000 */
.L_x_23:
        /* <DEDUP_REMOVED lines=15> */
.L_x_26:


//--------------------- .nv.global.init           --------------------------
	.section	.nv.global.init,"aw",@progbits
	.align	4
.nv.global.init:
	.type		mrg32k3aM1SubSeq,@object
	.size		mrg32k3aM1SubSeq,(mrg32k3aM2SubSeq - mrg32k3aM1SubSeq)
mrg32k3aM1SubSeq:
        /*0000*/ 	.byte	0x0b, 0xcc, 0xee, 0x04, 0x73, 0x29, 0x8b, 0x6f, 0xf6, 0x53, 0x03, 0xf6, 0x23, 0xf6, 0xea, 0xda
        /* <DEDUP_REMOVED lines=125> */
	.type		mrg32k3aM2SubSeq,@object
	.size		mrg32k3aM2SubSeq,(mrg32k3aM1 - mrg32k3aM2SubSeq)
mrg32k3aM2SubSeq:
        /* <DEDUP_REMOVED lines=126> */
	.type		mrg32k3aM1,@object
	.size		mrg32k3aM1,(mrg32k3aM1Seq - mrg32k3aM1)
mrg32k3aM1:
        /* <DEDUP_REMOVED lines=144> */
	.type		mrg32k3aM1Seq,@object
	.size		mrg32k3aM1Seq,(mrg32k3aM2 - mrg32k3aM1Seq)
mrg32k3aM1Seq:
        /* <DEDUP_REMOVED lines=144> */
	.type		mrg32k3aM2,@object
	.size		mrg32k3aM2,(mrg32k3aM2Seq - mrg32k3aM2)
mrg32k3aM2:
        /* <DEDUP_REMOVED lines=144> */
	.type		mrg32k3aM2Seq,@object
	.size		mrg32k3aM2Seq,(precalc_xorwow_matrix - mrg32k3aM2Seq)
mrg32k3aM2Seq:
        /* <DEDUP_REMOVED lines=144> */
	.type		precalc_xorwow_matrix,@object
	.size		precalc_xorwow_matrix,(precalc_xorwow_offset_matrix - precalc_xorwow_matrix)
precalc_xorwow_matrix:
        /* <DEDUP_REMOVED lines=6400> */
	.type		precalc_xorwow_offset_matrix,@object
	.size		precalc_xorwow_offset_matrix,(.L_1 - precalc_xorwow_offset_matrix)
precalc_xorwow_offset_matrix:
        /* <DEDUP_REMOVED lines=6400> */
.L_1:


//--------------------- .nv.shared.reserved.0     --------------------------
	.section	.nv.shared.reserved.0,"aw",@nobits
	.weak		__nv_reservedSMEM_offset_0_alias
	.size		__nv_reservedSMEM_offset_0_alias, 0, 64
	.other		__nv_reservedSMEM_offset_0_alias,@"STO_CUDA_RESERVED_SHARED STV_DEFAULT"
__nv_reservedSMEM_offset_0_alias:
	.zero		0
	.zero		64


//--------------------- .nv.constant0._Z5MC_k1fffffiP17curandStateXORWOWPf --------------------------
	.section	.nv.constant0._Z5MC_k1fffffiP17curandStateXORWOWPf,"a",@progbits
	.sectionflags	@""
	.align	4
.nv.constant0._Z5MC_k1fffffiP17curandStateXORWOWPf:
	.zero		936


//--------------------- .nv.constant0._Z19init_curand_state_kP17curandStateXORWOW --------------------------
	.section	.nv.constant0._Z19init_curand_state_kP17curandStateXORWOW,"a",@progbits
	.sectionflags	@""
	.align	4
.nv.constant0._Z19init_curand_state_kP17curandStateXORWOW:
	.zero		904


//--------------------- SYMBOLS --------------------------

	.type		.nv.reservedSmem.offset0,@object
	.size		.nv.reservedSmem.offset0,0x4
